//
// Generated by NVIDIA NVVM Compiler
//
// Compiler Build ID: CL-36424714
// Cuda compilation tools, release 13.0, V13.0.88
// Based on NVVM 20.0.0
//

.version 9.0
.target sm_100
.address_size 64

.func  (.param .align 16 .b8 func_retval0[16]) __internal_trig_reduction_slowpathd
(
	.param .b64 __internal_trig_reduction_slowpathd_param_0
)
;
.global .align 8 .b8 __cudart_i2opi_d[144] = {8, 93, 141, 31, 177, 95, 251, 107, 234, 146, 82, 138, 247, 57, 7, 61, 123, 241, 229, 235, 199, 186, 39, 117, 45, 234, 95, 158, 102, 63, 70, 79, 183, 9, 203, 39, 207, 126, 54, 109, 31, 109, 10, 90, 139, 17, 47, 239, 15, 152, 5, 222, 255, 151, 248, 31, 59, 40, 249, 189, 139, 95, 132, 156, 244, 57, 83, 131, 57, 214, 145, 57, 65, 126, 95, 180, 38, 112, 156, 233, 132, 68, 187, 46, 245, 53, 130, 232, 62, 167, 41, 177, 28, 235, 29, 254, 28, 146, 209, 9, 234, 46, 73, 6, 224, 210, 77, 66, 58, 110, 36, 183, 97, 197, 187, 222, 171, 99, 81, 254, 65, 144, 67, 60, 153, 149, 98, 219, 192, 221, 52, 245, 209, 87, 39, 252, 41, 21, 68, 78, 110, 131, 249, 162};
.global .align 16 .b8 __cudart_sin_cos_coeffs[128] = {70, 210, 176, 44, 241, 229, 90, 190, 146, 227, 172, 105, 227, 29, 199, 62, 161, 98, 219, 25, 160, 1, 42, 191, 24, 8, 17, 17, 17, 17, 129, 63, 84, 85, 85, 85, 85, 85, 197, 191, 0, 0, 0, 0, 0, 0, 0, 0, 0, 0, 0, 0, 0, 0, 0, 0, 100, 129, 253, 32, 131, 255, 168, 189, 40, 133, 239, 193, 167, 238, 33, 62, 217, 230, 6, 142, 79, 126, 146, 190, 233, 188, 221, 25, 160, 1, 250, 62, 71, 93, 193, 22, 108, 193, 86, 191, 81, 85, 85, 85, 85, 85, 165, 63, 0, 0, 0, 0, 0, 0, 224, 191, 0, 0, 0, 0, 0, 0, 240, 63};

.entry _Z7fractaliiiiPh(
	.param .u32 _Z7fractaliiiiPh_param_0,
	.param .u32 _Z7fractaliiiiPh_param_1,
	.param .u32 _Z7fractaliiiiPh_param_2,
	.param .u32 _Z7fractaliiiiPh_param_3,
	.param .u64 .ptr .align 1 _Z7fractaliiiiPh_param_4
)
{
	.reg .pred 	%p<9>;
	.reg .b32 	%r<35>;
	.reg .b64 	%rd<9>;
	.reg .b64 	%fd<64>;

	ld.param.u32 	%r11, [_Z7fractaliiiiPh_param_0];
	ld.param.u32 	%r14, [_Z7fractaliiiiPh_param_1];
	ld.param.u32 	%r12, [_Z7fractaliiiiPh_param_2];
	ld.param.u32 	%r13, [_Z7fractaliiiiPh_param_3];
	ld.param.u64 	%rd1, [_Z7fractaliiiiPh_param_4];
	mov.u32 	%r15, %tid.x;
	mov.u32 	%r16, %ctaid.x;
	mov.u32 	%r17, %ntid.x;
	mad.lo.s32 	%r18, %r16, %r17, %r15;
	div.s32 	%r19, %r18, %r13;
	mul.lo.s32 	%r20, %r19, %r13;
	sub.s32 	%r1, %r18, %r20;
	rem.s32 	%r2, %r19, %r13;
	mul.lo.s32 	%r21, %r13, %r13;
	div.s32 	%r3, %r18, %r21;
	mul.lo.s32 	%r22, %r21, %r14;
	setp.ge.s32 	%p1, %r18, %r22;
	@%p1 bra 	$L__BB0_9;
	add.s32 	%r23, %r3, %r11;
	cvt.rn.f64.s32 	%fd14, %r23;
	mul.f64 	%fd15, %fd14, 0d401921FB54442D18;
	cvt.rn.f64.s32 	%fd16, %r12;
	div.rn.f64 	%fd1, %fd15, %fd16;
	abs.f64 	%fd2, %fd1;
	setp.neu.f64 	%p2, %fd2, 0d7FF0000000000000;
	@%p2 bra 	$L__BB0_3;
	mov.f64 	%fd22, 0d0000000000000000;
	mul.rn.f64 	%fd61, %fd1, %fd22;
	mov.b32 	%r33, 1;
	bra.uni 	$L__BB0_6;
$L__BB0_3:
	mul.f64 	%fd17, %fd1, 0d3FE45F306DC9C883;
	cvt.rni.s32.f64 	%r32, %fd17;
	cvt.rn.f64.s32 	%fd18, %r32;
	fma.rn.f64 	%fd19, %fd18, 0dBFF921FB54442D18, %fd1;
	fma.rn.f64 	%fd20, %fd18, 0dBC91A62633145C00, %fd19;
	fma.rn.f64 	%fd61, %fd18, 0dB97B839A252049C0, %fd20;
	setp.ltu.f64 	%p3, %fd2, 0d41E0000000000000;
	@%p3 bra 	$L__BB0_5;
	{ // callseq 0, 0
	.param .b64 param0;
	st.param.f64 	[param0], %fd1;
	.param .align 16 .b8 retval0[16];
	call.uni (retval0), 
	__internal_trig_reduction_slowpathd, 
	(
	param0
	);
	ld.param.f64 	%fd61, [retval0];
	ld.param.b32 	%r32, [retval0+8];
	} // callseq 0
$L__BB0_5:
	add.s32 	%r33, %r32, 1;
$L__BB0_6:
	shl.b32 	%r27, %r33, 6;
	cvt.u64.u32 	%rd2, %r27;
	and.b64  	%rd3, %rd2, 64;
	mov.u64 	%rd4, __cudart_sin_cos_coeffs;
	add.s64 	%rd5, %rd4, %rd3;
	mul.rn.f64 	%fd23, %fd61, %fd61;
	and.b32  	%r28, %r33, 1;
	setp.eq.b32 	%p4, %r28, 1;
	selp.f64 	%fd24, 0dBDA8FF8320FD8164, 0d3DE5DB65F9785EBA, %p4;
	ld.global.nc.v2.f64 	{%fd25, %fd26}, [%rd5];
	fma.rn.f64 	%fd27, %fd24, %fd23, %fd25;
	fma.rn.f64 	%fd28, %fd27, %fd23, %fd26;
	ld.global.nc.v2.f64 	{%fd29, %fd30}, [%rd5+16];
	fma.rn.f64 	%fd31, %fd28, %fd23, %fd29;
	fma.rn.f64 	%fd32, %fd31, %fd23, %fd30;
	ld.global.nc.v2.f64 	{%fd33, %fd34}, [%rd5+32];
	fma.rn.f64 	%fd35, %fd32, %fd23, %fd33;
	fma.rn.f64 	%fd36, %fd35, %fd23, %fd34;
	fma.rn.f64 	%fd37, %fd36, %fd61, %fd61;
	fma.rn.f64 	%fd38, %fd36, %fd23, 0d3FF0000000000000;
	selp.f64 	%fd39, %fd38, %fd37, %p4;
	and.b32  	%r29, %r33, 2;
	setp.eq.s32 	%p5, %r29, 0;
	mov.f64 	%fd40, 0d0000000000000000;
	sub.f64 	%fd41, %fd40, %fd39;
	selp.f64 	%fd42, %fd39, %fd41, %p5;
	add.f64 	%fd43, %fd42, 0d3FF8000000000000;
	mul.f64 	%fd44, %fd43, 0d3F7439920BCA7D56;
	mov.f64 	%fd45, 0dBFE545227FC2EA06;
	sub.f64 	%fd46, %fd45, %fd44;
	mov.f64 	%fd47, 0d3FD6C187005C3DBB;
	sub.f64 	%fd48, %fd47, %fd44;
	add.f64 	%fd49, %fd44, %fd44;
	cvt.rn.f64.s32 	%fd50, %r13;
	div.rn.f64 	%fd51, %fd49, %fd50;
	cvt.rn.f64.s32 	%fd52, %r2;
	fma.rn.f64 	%fd8, %fd51, %fd52, %fd48;
	cvt.rn.f64.s32 	%fd53, %r1;
	fma.rn.f64 	%fd9, %fd51, %fd53, %fd46;
	mov.b32 	%r34, 256;
	mov.f64 	%fd62, %fd9;
	mov.f64 	%fd63, %fd8;
$L__BB0_7:
	mul.f64 	%fd54, %fd62, %fd62;
	mul.f64 	%fd55, %fd63, %fd63;
	add.f64 	%fd56, %fd62, %fd62;
	fma.rn.f64 	%fd63, %fd56, %fd63, %fd8;
	sub.f64 	%fd57, %fd54, %fd55;
	add.f64 	%fd62, %fd9, %fd57;
	add.s32 	%r10, %r34, -1;
	setp.gt.u32 	%p6, %r34, 1;
	add.f64 	%fd58, %fd54, %fd55;
	setp.lt.f64 	%p7, %fd58, 0d4010000000000000;
	and.pred  	%p8, %p6, %p7;
	mov.u32 	%r34, %r10;
	@%p8 bra 	$L__BB0_7;
	mad.lo.s32 	%r30, %r3, %r13, %r2;
	mad.lo.s32 	%r31, %r30, %r13, %r1;
	cvt.s64.s32 	%rd6, %r31;
	cvta.to.global.u64 	%rd7, %rd1;
	add.s64 	%rd8, %rd7, %rd6;
	st.global.u8 	[%rd8], %r10;
$L__BB0_9:
	ret;

}
.func  (.param .align 16 .b8 func_retval0[16]) __internal_trig_reduction_slowpathd(
	.param .b64 __internal_trig_reduction_slowpathd_param_0
)
{
	.local .align 8 .b8 	__local_depot1[40];
	.reg .b64 	%SP;
	.reg .b64 	%SPL;
	.reg .pred 	%p<10>;
	.reg .b32 	%r<47>;
	.reg .b64 	%rd<74>;
	.reg .b64 	%fd<5>;

	mov.u64 	%SPL, __local_depot1;
	ld.param.f64 	%fd4, [__internal_trig_reduction_slowpathd_param_0];
	add.u64 	%rd1, %SPL, 0;
	{
	.reg .b32 %temp; 
	mov.b64 	{%temp, %r1}, %fd4;
	}
	shr.u32 	%r2, %r1, 20;
	and.b32  	%r3, %r2, 2047;
	setp.eq.s32 	%p1, %r3, 2047;
	mov.b32 	%r46, 0;
	@%p1 bra 	$L__BB1_9;
	add.s32 	%r20, %r3, -1024;
	mov.b64 	%rd20, %fd4;
	shl.b64 	%rd2, %rd20, 11;
	shr.u32 	%r4, %r20, 6;
	sub.s32 	%r45, 15, %r4;
	sub.s32 	%r21, 19, %r4;
	setp.lt.u32 	%p2, %r20, 128;
	selp.b32 	%r6, 18, %r21, %p2;
	setp.ge.s32 	%p3, %r45, %r6;
	mov.b64 	%rd70, 0;
	@%p3 bra 	$L__BB1_4;
	add.s32 	%r23, %r6, %r4;
	neg.s32 	%r43, %r23;
	or.b64  	%rd3, %rd2, -9223372036854775808;
	mov.b64 	%rd70, 0;
	mov.b32 	%r42, 0;
	mov.u64 	%rd25, __cudart_i2opi_d;
	mov.u32 	%r44, %r45;
$L__BB1_3:
	.pragma "nounroll";
	mul.wide.s32 	%rd22, %r42, 8;
	add.s64 	%rd23, %rd1, %rd22;
	mul.wide.s32 	%rd24, %r44, 8;
	add.s64 	%rd26, %rd25, %rd24;
	ld.global.nc.u64 	%rd27, [%rd26];
	{
	.reg .u32 %r0, %r1, %r2, %r3, %alo, %ahi, %blo, %bhi, %clo, %chi;
	mov.b64 	{%alo,%ahi}, %rd27;
	mov.b64 	{%blo,%bhi}, %rd3;
	mov.b64 	{%clo,%chi}, %rd70;
	mad.lo.cc.u32 	%r0, %alo, %blo, %clo;
	madc.hi.cc.u32 	%r1, %alo, %blo, %chi;
	madc.hi.u32 	%r2, %alo, %bhi, 0;
	mad.lo.cc.u32 	%r1, %alo, %bhi, %r1;
	madc.hi.cc.u32 	%r2, %ahi, %blo, %r2;
	madc.hi.u32 	%r3, %ahi, %bhi, 0;
	mad.lo.cc.u32 	%r1, %ahi, %blo, %r1;
	madc.lo.cc.u32 	%r2, %ahi, %bhi, %r2;
	addc.u32 	%r3, %r3, 0;
	mov.b64 	%rd28, {%r0,%r1};
	mov.b64 	%rd70, {%r2,%r3};
	}
	st.local.u64 	[%rd23], %rd28;
	add.s32 	%r44, %r44, 1;
	add.s32 	%r43, %r43, 1;
	add.s32 	%r42, %r42, 1;
	setp.ne.s32 	%p4, %r43, -15;
	mov.u32 	%r45, %r6;
	@%p4 bra 	$L__BB1_3;
$L__BB1_4:
	cvt.s64.s32 	%rd29, %r45;
	cvt.u64.u32 	%rd30, %r4;
	add.s64 	%rd31, %rd30, %rd29;
	shl.b64 	%rd32, %rd31, 3;
	add.s64 	%rd33, %rd1, %rd32;
	st.local.u64 	[%rd33+-120], %rd70;
	and.b32  	%r15, %r2, 63;
	ld.local.u64 	%rd72, [%rd1+16];
	ld.local.u64 	%rd71, [%rd1+24];
	setp.eq.s32 	%p5, %r15, 0;
	@%p5 bra 	$L__BB1_6;
	shl.b64 	%rd34, %rd71, %r15;
	shr.u64 	%rd35, %rd72, 1;
	xor.b32  	%r24, %r15, 63;
	shr.u64 	%rd36, %rd35, %r24;
	or.b64  	%rd71, %rd34, %rd36;
	ld.local.u64 	%rd37, [%rd1+8];
	shl.b64 	%rd38, %rd72, %r15;
	shr.u64 	%rd39, %rd37, 1;
	shr.u64 	%rd40, %rd39, %r24;
	or.b64  	%rd72, %rd38, %rd40;
$L__BB1_6:
	and.b32  	%r25, %r1, -2147483648;
	shr.u64 	%rd41, %rd71, 62;
	cvt.u32.u64 	%r26, %rd41;
	mov.b64 	{%r27, %r28}, %rd71;
	mov.b64 	{%r29, %r30}, %rd72;
	shf.l.wrap.b32 	%r31, %r30, %r27, 2;
	shf.l.wrap.b32 	%r32, %r27, %r28, 2;
	mov.b64 	%rd42, {%r31, %r32};
	shl.b64 	%rd43, %rd72, 2;
	shr.u64 	%rd44, %rd42, 63;
	cvt.u32.u64 	%r33, %rd44;
	add.s32 	%r34, %r33, %r26;
	setp.eq.s32 	%p6, %r25, 0;
	neg.s32 	%r35, %r34;
	selp.b32 	%r46, %r34, %r35, %p6;
	setp.gt.s64 	%p7, %rd42, -1;
	mov.b64 	%rd45, 0;
	{
	.reg .u32 %r0, %r1, %r2, %r3, %a0, %a1, %a2, %a3, %b0, %b1, %b2, %b3;
	mov.b64 	{%a0,%a1}, %rd45;
	mov.b64 	{%a2,%a3}, %rd45;
	mov.b64 	{%b0,%b1}, %rd43;
	mov.b64 	{%b2,%b3}, %rd42;
	sub.cc.u32 	%r0, %a0, %b0;
	subc.cc.u32 	%r1, %a1, %b1;
	subc.cc.u32 	%r2, %a2, %b2;
	subc.u32 	%r3, %a3, %b3;
	mov.b64 	%rd46, {%r0,%r1};
	mov.b64 	%rd47, {%r2,%r3};
	}
	xor.b32  	%r36, %r25, -2147483648;
	selp.b64 	%rd73, %rd42, %rd47, %p7;
	selp.b64 	%rd14, %rd43, %rd46, %p7;
	selp.b32 	%r17, %r25, %r36, %p7;
	clz.b64 	%r37, %rd73;
	cvt.u64.u32 	%rd15, %r37;
	setp.eq.s32 	%p8, %r37, 0;
	@%p8 bra 	$L__BB1_8;
	cvt.u32.u64 	%r38, %rd15;
	and.b32  	%r39, %r38, 63;
	shl.b64 	%rd48, %rd73, %r39;
	shr.u64 	%rd49, %rd14, 1;
	not.b32 	%r40, %r38;
	and.b32  	%r41, %r40, 63;
	shr.u64 	%rd50, %rd49, %r41;
	or.b64  	%rd73, %rd48, %rd50;
$L__BB1_8:
	mov.b64 	%rd51, -3958705157555305931;
	{
	.reg .u32 %r0, %r1, %r2, %r3, %alo, %ahi, %blo, %bhi;
	mov.b64 	{%alo,%ahi}, %rd73;
	mov.b64 	{%blo,%bhi}, %rd51;
	mul.lo.u32 	%r0, %alo, %blo;
	mul.hi.u32 	%r1, %alo, %blo;
	mad.lo.cc.u32 	%r1, %alo, %bhi, %r1;
	madc.hi.u32 	%r2, %alo, %bhi, 0;
	mad.lo.cc.u32 	%r1, %ahi, %blo, %r1;
	madc.hi.cc.u32 	%r2, %ahi, %blo, %r2;
	madc.hi.u32 	%r3, %ahi, %bhi, 0;
	mad.lo.cc.u32 	%r2, %ahi, %bhi, %r2;
	addc.u32 	%r3, %r3, 0;
	mov.b64 	%rd52, {%r0,%r1};
	mov.b64 	%rd53, {%r2,%r3};
	}
	setp.gt.s64 	%p9, %rd53, 0;
	{
	.reg .u32 %r0, %r1, %r2, %r3, %a0, %a1, %a2, %a3, %b0, %b1, %b2, %b3;
	mov.b64 	{%a0,%a1}, %rd52;
	mov.b64 	{%a2,%a3}, %rd53;
	mov.b64 	{%b0,%b1}, %rd52;
	mov.b64 	{%b2,%b3}, %rd53;
	add.cc.u32 	%r0, %a0, %b0;
	addc.cc.u32 	%r1, %a1, %b1;
	addc.cc.u32 	%r2, %a2, %b2;
	addc.u32 	%r3, %a3, %b3;
	mov.b64 	%rd54, {%r0,%r1};
	mov.b64 	%rd55, {%r2,%r3};
	}
	selp.b64 	%rd56, %rd55, %rd53, %p9;
	selp.s64 	%rd57, -1, 0, %p9;
	sub.s64 	%rd58, %rd57, %rd15;
	cvt.u64.u32 	%rd59, %r17;
	shl.b64 	%rd60, %rd59, 32;
	add.s64 	%rd61, %rd56, 1;
	shr.u64 	%rd62, %rd61, 10;
	add.s64 	%rd63, %rd62, 1;
	shr.u64 	%rd64, %rd63, 1;
	shl.b64 	%rd65, %rd58, 52;
	add.s64 	%rd66, %rd65, %rd64;
	add.s64 	%rd67, %rd66, 4602678819172646912;
	or.b64  	%rd68, %rd67, %rd60;
	mov.b64 	%fd4, %rd68;
$L__BB1_9:
	st.param.f64 	[func_retval0], %fd4;
	st.param.b32 	[func_retval0+8], %r46;
	ret;

}


// ===== COMPILED SASS (sm_100) =====

	.target	sm_100

	.elftype	@"ET_EXEC"


//--------------------- .note.nv.tkinfo           --------------------------
	.section	.note.nv.tkinfo,"",@"SHT_NOTE"
	.sectionflags	@"SHF_NOTE_NV_TKINFO"
	.tkinfo
        /*0018*/ 	.word	0x00000002
        /*0030*/ 	.string	""
        /*0030*/ 	.string	"ptxas"
        /*0030*/ 	.string	"Cuda compilation tools, release 13.0, V13.0.88"
        /*0030*/ 	.string	"Build cuda_13.0.r13.0/compiler.36424714_0"
        /*0030*/ 	.string	"-arch sm_100 -m 64 "



//--------------------- .note.nv.cuinfo           --------------------------
	.section	.note.nv.cuinfo,"",@"SHT_NOTE"
	.sectionflags	@"SHF_NOTE_NV_CUINFO"
        /*0018*/ 	.short	0x0002
        /*001a*/ 	.short	0x0064
        /*001c*/ 	.short	0x0082
	.zero		2


//--------------------- .nv.info                  --------------------------
	.section	.nv.info,"",@"SHT_CUDA_INFO"
	.align	4


	//----- nvinfo : EIATTR_REGCOUNT
	.align		4
        /*0000*/ 	.byte	0x04, 0x2f
        /*0002*/ 	.short	(.L_3 - .L_2)
	.align		4
.L_2:
        /*0004*/ 	.word	index@(_Z7fractaliiiiPh)
        /*0008*/ 	.word	0x0000001e


	//----- nvinfo : EIATTR_FRAME_SIZE
	.align		4
.L_3:
        /*000c*/ 	.byte	0x04, 0x11
        /*000e*/ 	.short	(.L_5 - .L_4)
	.align		4
.L_4:
        /*0010*/ 	.word	index@($_Z7fractaliiiiPh$__internal_trig_reduction_slowpathd)
        /*0014*/ 	.word	0x00000028


	//----- nvinfo : EIATTR_FRAME_SIZE
	.align		4
.L_5:
        /*0018*/ 	.byte	0x04, 0x11
        /*001a*/ 	.short	(.L_7 - .L_6)
	.align		4
.L_6:
        /*001c*/ 	.word	index@($__internal_0_$__cuda_sm20_div_rn_f64_full)
        /*0020*/ 	.word	0x00000028


	//----- nvinfo : EIATTR_FRAME_SIZE
	.align		4
.L_7:
        /*0024*/ 	.byte	0x04, 0x11
        /*0026*/ 	.short	(.L_9 - .L_8)
	.align		4
.L_8:
        /*0028*/ 	.word	index@(_Z7fractaliiiiPh)
        /*002c*/ 	.word	0x00000028


	//----- nvinfo : EIATTR_MIN_STACK_SIZE
	.align		4
.L_9:
        /*0030*/ 	.byte	0x04, 0x12
        /*0032*/ 	.short	(.L_11 - .L_10)
	.align		4
.L_10:
        /*0034*/ 	.word	index@(_Z7fractaliiiiPh)
        /*0038*/ 	.word	0x00000028
.L_11:


//--------------------- .nv.compat                --------------------------
	.section	.nv.compat,"",@"SHT_CUDA_COMPAT_INFO"
	.align	4
        /*0000*/ 	.byte	0x02, 0x09, 0x00, 0x00, 0x02, 0x02, 0x01, 0x00, 0x02, 0x05, 0x05, 0x00, 0x03, 0x07, 0x01, 0x01
        /*0010*/ 	.byte	0x02, 0x03, 0x00, 0x00, 0x02, 0x06, 0x01, 0x00, 0x04, 0x0b, 0x08, 0x00, 0x01, 0x00, 0x00, 0x00
        /*0020*/ 	.byte	0x00, 0x00, 0x00, 0x00


//--------------------- .nv.info._Z7fractaliiiiPh --------------------------
	.section	.nv.info._Z7fractaliiiiPh,"",@"SHT_CUDA_INFO"
	.sectionflags	@""
	.align	4


	//----- nvinfo : EIATTR_CUDA_API_VERSION
	.align		4
        /*0000*/ 	.byte	0x04, 0x37
        /*0002*/ 	.short	(.L_13 - .L_12)
.L_12:
        /*0004*/ 	.word	0x00000082


	//----- nvinfo : EIATTR_KPARAM_INFO
	.align		4
.L_13:
        /*0008*/ 	.byte	0x04, 0x17
        /*000a*/ 	.short	(.L_15 - .L_14)
.L_14:
        /*000c*/ 	.word	0x00000000
        /*0010*/ 	.short	0x0004
        /*0012*/ 	.short	0x0010
        /*0014*/ 	.byte	0x00, 0xf5, 0x21, 0x00


	//----- nvinfo : EIATTR_KPARAM_INFO
	.align		4
.L_15:
        /*0018*/ 	.byte	0x04, 0x17
        /*001a*/ 	.short	(.L_17 - .L_16)
.L_16:
        /*001c*/ 	.word	0x00000000
        /*0020*/ 	.short	0x0003
        /*0022*/ 	.short	0x000c
        /*0024*/ 	.byte	0x00, 0xf0, 0x11, 0x00


	//----- nvinfo : EIATTR_KPARAM_INFO
	.align		4
.L_17:
        /*0028*/ 	.byte	0x04, 0x17
        /*002a*/ 	.short	(.L_19 - .L_18)
.L_18:
        /*002c*/ 	.word	0x00000000
        /*0030*/ 	.short	0x0002
        /*0032*/ 	.short	0x0008
        /*0034*/ 	.byte	0x00, 0xf0, 0x11, 0x00


	//----- nvinfo : EIATTR_KPARAM_INFO
	.align		4
.L_19:
        /*0038*/ 	.byte	0x04, 0x17
        /*003a*/ 	.short	(.L_21 - .L_20)
.L_20:
        /*003c*/ 	.word	0x00000000
        /*0040*/ 	.short	0x0001
        /*0042*/ 	.short	0x0004
        /*0044*/ 	.byte	0x00, 0xf0, 0x11, 0x00


	//----- nvinfo : EIATTR_KPARAM_INFO
	.align		4
.L_21:
        /*0048*/ 	.byte	0x04, 0x17
        /*004a*/ 	.short	(.L_23 - .L_22)
.L_22:
        /*004c*/ 	.word	0x00000000
        /*0050*/ 	.short	0x0000
        /*0052*/ 	.short	0x0000
        /*0054*/ 	.byte	0x00, 0xf0, 0x11, 0x00


	//----- nvinfo : EIATTR_SPARSE_MMA_MASK
	.align		4
.L_23:
        /*0058*/ 	.byte	0x03, 0x50
        /*005a*/ 	.short	0x0000


	//----- nvinfo : EIATTR_MAXREG_COUNT
	.align		4
        /*005c*/ 	.byte	0x03, 0x1b
        /*005e*/ 	.short	0x00ff


	//----- nvinfo : EIATTR_MERCURY_ISA_VERSION
	.align		4
        /*0060*/ 	.byte	0x03, 0x5f
        /*0062*/ 	.short	0x0101


	//----- nvinfo : EIATTR_VRC_CTA_INIT_COUNT
	.align		4
        /*0064*/ 	.byte	0x02, 0x4a
	.zero		1
	.zero		1


	//----- nvinfo : EIATTR_EXIT_INSTR_OFFSETS
	.align		4
        /*0068*/ 	.byte	0x04, 0x1c
        /*006a*/ 	.short	(.L_25 - .L_24)


	//   ....[0]....
.L_24:
        /*006c*/ 	.word	0x000001d0


	//   ....[1]....
        /*0070*/ 	.word	0x00000e40


	//----- nvinfo : EIATTR_CRS_STACK_SIZE
	.align		4
.L_25:
        /*0074*/ 	.byte	0x04, 0x1e
        /*0076*/ 	.short	(.L_27 - .L_26)
.L_26:
        /*0078*/ 	.word	0x00000000


	//----- nvinfo : EIATTR_CBANK_PARAM_SIZE
	.align		4
.L_27:
        /*007c*/ 	.byte	0x03, 0x19
        /*007e*/ 	.short	0x0018


	//----- nvinfo : EIATTR_PARAM_CBANK
	.align		4
        /*0080*/ 	.byte	0x04, 0x0a
        /*0082*/ 	.short	(.L_29 - .L_28)
	.align		4
.L_28:
        /*0084*/ 	.word	index@(.nv.constant0._Z7fractaliiiiPh)
        /*0088*/ 	.short	0x0380
        /*008a*/ 	.short	0x0018


	//----- nvinfo : EIATTR_SW_WAR
	.align		4
.L_29:
        /*008c*/ 	.byte	0x04, 0x36
        /*008e*/ 	.short	(.L_31 - .L_30)
.L_30:
        /*0090*/ 	.word	0x00000008
.L_31:


//--------------------- .nv.callgraph             --------------------------
	.section	.nv.callgraph,"",@"SHT_CUDA_CALLGRAPH"
	.align	4
	.sectionentsize	8
	.align		4
        /*0000*/ 	.word	0x00000000
	.align		4
        /*0004*/ 	.word	0xffffffff
	.align		4
        /*0008*/ 	.word	0x00000000
	.align		4
        /*000c*/ 	.word	0xfffffffe
	.align		4
        /*0010*/ 	.word	0x00000000
	.align		4
        /*0014*/ 	.word	0xfffffffd
	.align		4
        /*0018*/ 	.word	0x00000000
	.align		4
        /*001c*/ 	.word	0xfffffffc


//--------------------- .nv.constant4             --------------------------
	.section	.nv.constant4,"a",@progbits
	.align	8
	.align		8
.nv.constant4:
        /*0000*/ 	.dword	__cudart_i2opi_d
	.align		8
        /*0008*/ 	.dword	__cudart_sin_cos_coeffs


//--------------------- .text._Z7fractaliiiiPh    --------------------------
	.section	.text._Z7fractaliiiiPh,"ax",@progbits
	.align	128
.text._Z7fractaliiiiPh:
        .type           _Z7fractaliiiiPh,@function
        .size           _Z7fractaliiiiPh,(.L_x_23 - _Z7fractaliiiiPh)
        .other          _Z7fractaliiiiPh,@"STO_CUDA_ENTRY STV_DEFAULT"
_Z7fractaliiiiPh:
[----:B------:R-:W0:Y:S08]  /*0000*/  LDC R1, c[0x0][0x37c] ;  /* 0x0000df00ff017b82 */ /* 0x000e300000000800 */
[----:B------:R-:W1:Y:S01]  /*0010*/  LDC R3, c[0x0][0x38c] ;  /* 0x0000e300ff037b82 */ /* 0x000e620000000800 */
[----:B------:R-:W2:Y:S01]  /*0020*/  S2R R8, SR_TID.X ;  /* 0x0000000000087919 */ /* 0x000ea20000002100 */
[----:B------:R-:W3:Y:S01]  /*0030*/  LDCU UR5, c[0x0][0x384] ;  /* 0x00007080ff0577ac */ /* 0x000ee20008000800 */
[----:B0-----:R-:W-:-:S05]  /*0040*/  VIADD R1, R1, 0xffffffd8 ;  /* 0xffffffd801017836 */ /* 0x001fca0000000000 */
[----:B------:R-:W2:Y:S08]  /*0050*/  S2UR UR4, SR_CTAID.X ;  /* 0x00000000000479c3 */ /* 0x000eb00000002500 */
[----:B------:R-:W2:Y:S01]  /*0060*/  LDC R9, c[0x0][0x360] ;  /* 0x0000d800ff097b82 */ /* 0x000ea20000000800 */
[-C--:B-1----:R-:W-:Y:S01]  /*0070*/  IABS R0, R3.reuse ;  /* 0x0000000300007213 */ /* 0x082fe20000000000 */
[----:B------:R-:W-:-:S03]  /*0080*/  IMAD R11, R3, R3, RZ ;  /* 0x00000003030b7224 */ /* 0x000fc600078e02ff */
[----:B------:R-:W0:Y:S02]  /*0090*/  I2F.RP R4, R0 ;  /* 0x0000000000047306 */ /* 0x000e240000209400 */
[----:B------:R-:W-:-:S06]  /*00a0*/  IABS R2, R11 ;  /* 0x0000000b00027213 */ /* 0x000fcc0000000000 */
[----:B------:R-:W1:Y:S08]  /*00b0*/  I2F.RP R5, R2 ;  /* 0x0000000200057306 */ /* 0x000e700000209400 */
[----:B0-----:R-:W0:Y:S08]  /*00c0*/  MUFU.RCP R4, R4 ;  /* 0x0000000400047308 */ /* 0x001e300000001000 */
[----:B-1----:R-:W1:Y:S01]  /*00d0*/  MUFU.RCP R5, R5 ;  /* 0x0000000500057308 */ /* 0x002e620000001000 */
[----:B0-----:R-:W-:-:S02]  /*00e0*/  VIADD R12, R4, 0xffffffe ;  /* 0x0ffffffe040c7836 */ /* 0x001fc40000000000 */
[----:B--2---:R-:W-:-:S05]  /*00f0*/  IMAD R4, R9, UR4, R8 ;  /* 0x0000000409047c24 */ /* 0x004fca000f8e0208 */
[----:B------:R0:W2:Y:S01]  /*0100*/  F2I.FTZ.U32.TRUNC.NTZ R13, R12 ;  /* 0x0000000c000d7305 */ /* 0x0000a2000021f000 */
[----:B---3--:R-:W-:Y:S02]  /*0110*/  IMAD R9, R11, UR5, RZ ;  /* 0x000000050b097c24 */ /* 0x008fe4000f8e02ff */
[----:B-1----:R-:W-:-:S03]  /*0120*/  VIADD R6, R5, 0xffffffe ;  /* 0x0ffffffe05067836 */ /* 0x002fc60000000000 */
[----:B------:R-:W-:Y:S02]  /*0130*/  ISETP.GE.AND P0, PT, R4, R9, PT ;  /* 0x000000090400720c */ /* 0x000fe40003f06270 */
[----:B------:R-:W1:Y:S01]  /*0140*/  F2I.FTZ.U32.TRUNC.NTZ R7, R6 ;  /* 0x0000000600077305 */ /* 0x000e62000021f000 */
[----:B0-----:R-:W-:Y:S01]  /*0150*/  IMAD.MOV.U32 R12, RZ, RZ, RZ ;  /* 0x000000ffff0c7224 */ /* 0x001fe200078e00ff */
[----:B------:R-:W-:Y:S01]  /*0160*/  IABS R9, R11 ;  /* 0x0000000b00097213 */ /* 0x000fe20000000000 */
[----:B--2---:R-:W-:-:S04]  /*0170*/  IMAD.MOV R5, RZ, RZ, -R13 ;  /* 0x000000ffff057224 */ /* 0x004fc800078e0a0d */
[----:B------:R-:W-:Y:S02]  /*0180*/  IMAD R5, R5, R0, RZ ;  /* 0x0000000005057224 */ /* 0x000fe400078e02ff */
[----:B-1----:R-:W-:Y:S02]  /*0190*/  IMAD.MOV R8, RZ, RZ, -R7 ;  /* 0x000000ffff087224 */ /* 0x002fe400078e0a07 */
[----:B------:R-:W-:Y:S01]  /*01a0*/  IMAD.HI.U32 R12, R13, R5, R12 ;  /* 0x000000050d0c7227 */ /* 0x000fe200078e000c */
[----:B------:R-:W-:-:S03]  /*01b0*/  IABS R13, R4 ;  /* 0x00000004000d7213 */ /* 0x000fc60000000000 */
[----:B------:R-:W-:Y:S01]  /*01c0*/  IMAD.MOV.U32 R5, RZ, RZ, R8 ;  /* 0x000000ffff057224 */ /* 0x000fe200078e0008 */
[----:B------:R-:W-:Y:S06]  /*01d0*/  @P0 EXIT ;  /* 0x000000000000094d */ /* 0x000fec0003800000 */
[----:B------:R-:W-:Y:S01]  /*01e0*/  IMAD R5, R5, R2, RZ ;  /* 0x0000000205057224 */ /* 0x000fe200078e02ff */
[----:B------:R-:W0:Y:S01]  /*01f0*/  LDCU UR4, c[0x0][0x388] ;  /* 0x00007100ff0477ac */ /* 0x000e220008000800 */
[----:B------:R-:W-:Y:S01]  /*0200*/  IMAD.MOV.U32 R6, RZ, RZ, RZ ;  /* 0x000000ffff067224 */ /* 0x000fe200078e00ff */
[----:B------:R-:W-:Y:S01]  /*0210*/  ISETP.NE.AND P2, PT, R11, RZ, PT ;  /* 0x000000ff0b00720c */ /* 0x000fe20003f45270 */
[----:B------:R-:W-:Y:S01]  /*0220*/  IMAD.MOV R15, RZ, RZ, -R9 ;  /* 0x000000ffff0f7224 */ /* 0x000fe200078e0a09 */
[----:B------:R-:W-:Y:S01]  /*0230*/  UMOV UR5, 0x401921fb ;  /* 0x401921fb00057882 */ /* 0x000fe20000000000 */
[----:B------:R-:W-:Y:S01]  /*0240*/  IMAD.HI.U32 R6, R7, R5, R6 ;  /* 0x0000000507067227 */ /* 0x000fe200078e0006 */
[----:B------:R-:W-:Y:S03]  /*0250*/  BSSY.RECONVERGENT B0, `(.L_x_0) ;  /* 0x0000043000007945 */ /* 0x000fe60003800200 */
[----:B------:R-:W-:-:S04]  /*0260*/  IMAD.HI.U32 R5, R12, R13, RZ ;  /* 0x0000000d0c057227 */ /* 0x000fc800078e00ff */
[----:B------:R-:W-:-:S04]  /*0270*/  IMAD.HI.U32 R10, R6, R13, RZ ;  /* 0x0000000d060a7227 */ /* 0x000fc800078e00ff */
[----:B------:R-:W-:Y:S01]  /*0280*/  IMAD R15, R10, R15, R13 ;  /* 0x0000000f0a0f7224 */ /* 0x000fe200078e020d */
[----:B0-----:R-:W0:Y:S01]  /*0290*/  I2F.F64 R8, UR4 ;  /* 0x0000000400087d12 */ /* 0x001e220008201c00 */
[----:B------:R-:W-:Y:S01]  /*02a0*/  IMAD.MOV R6, RZ, RZ, -R5 ;  /* 0x000000ffff067224 */ /* 0x000fe200078e0a05 */
[----:B------:R-:W1:Y:S02]  /*02b0*/  LDCU UR4, c[0x0][0x380] ;  /* 0x00007000ff0477ac */ /* 0x000e640008000800 */
[----:B------:R-:W-:Y:S01]  /*02c0*/  ISETP.GT.U32.AND P6, PT, R2, R15, PT ;  /* 0x0000000f0200720c */ /* 0x000fe20003fc4070 */
[----:B------:R-:W-:Y:S01]  /*02d0*/  IMAD R13, R0, R6, R13 ;  /* 0x00000006000d7224 */ /* 0x000fe200078e020d */
[----:B------:R-:W-:-:S04]  /*02e0*/  LOP3.LUT R6, R4, R11, RZ, 0x3c, !PT ;  /* 0x0000000b04067212 */ /* 0x000fc800078e3cff */
[----:B------:R-:W-:Y:S02]  /*02f0*/  ISETP.GT.U32.AND P5, PT, R0, R13, PT ;  /* 0x0000000d0000720c */ /* 0x000fe40003fa4070 */
[----:B------:R-:W-:Y:S01]  /*0300*/  ISETP.GE.AND P1, PT, R6, RZ, PT ;  /* 0x000000ff0600720c */ /* 0x000fe20003f26270 */
[----:B------:R-:W-:Y:S01]  /*0310*/  IMAD.MOV.U32 R6, RZ, RZ, 0x1 ;  /* 0x00000001ff067424 */ /* 0x000fe200078e00ff */
[----:B0-----:R-:W0:Y:S03]  /*0320*/  MUFU.RCP64H R7, R9 ;  /* 0x0000000900077308 */ /* 0x001e260000001800 */
[----:B------:R-:W-:Y:S02]  /*0330*/  @!P6 IMAD.IADD R15, R15, 0x1, -R2 ;  /* 0x000000010f0fe824 */ /* 0x000fe400078e0a02 */
[----:B------:R-:W-:-:S03]  /*0340*/  @!P6 VIADD R10, R10, 0x1 ;  /* 0x000000010a0ae836 */ /* 0x000fc60000000000 */
[----:B------:R-:W-:Y:S01]  /*0350*/  ISETP.GE.U32.AND P4, PT, R15, R2, PT ;  /* 0x000000020f00720c */ /* 0x000fe20003f86070 */
[----:B------:R-:W-:Y:S01]  /*0360*/  @!P5 IMAD.IADD R13, R13, 0x1, -R0 ;  /* 0x000000010d0dd824 */ /* 0x000fe200078e0a00 */
[----:B------:R-:W-:Y:S01]  /*0370*/  LOP3.LUT R2, R4, R3, RZ, 0x3c, !PT ;  /* 0x0000000304027212 */ /* 0x000fe200078e3cff */
[----:B------:R-:W-:-:S03]  /*0380*/  @!P5 VIADD R5, R5, 0x1 ;  /* 0x000000010505d836 */ /* 0x000fc60000000000 */
[----:B------:R-:W-:Y:S02]  /*0390*/  ISETP.GE.U32.AND P3, PT, R13, R0, PT ;  /* 0x000000000d00720c */ /* 0x000fe40003f66070 */
[----:B------:R-:W-:Y:S01]  /*03a0*/  ISETP.GE.AND P0, PT, R2, RZ, PT ;  /* 0x000000ff0200720c */ /* 0x000fe20003f06270 */
[----:B0-----:R-:W-:-:S04]  /*03b0*/  DFMA R14, -R8, R6, 1 ;  /* 0x3ff00000080e742b */ /* 0x001fc80000000106 */
[----:B------:R-:W-:-:S04]  /*03c0*/  @P4 VIADD R10, R10, 0x1 ;  /* 0x000000010a0a4836 */ /* 0x000fc80000000000 */
[----:B------:R-:W-:Y:S01]  /*03d0*/  IMAD.MOV.U32 R2, RZ, RZ, R10 ;  /* 0x000000ffff027224 */ /* 0x000fe200078e000a */
[----:B------:R-:W-:Y:S01]  /*03e0*/  DFMA R14, R14, R14, R14 ;  /* 0x0000000e0e0e722b */ /* 0x000fe2000000000e */
[----:B------:R-:W-:Y:S01]  /*03f0*/  @P3 VIADD R5, R5, 0x1 ;  /* 0x0000000105053836 */ /* 0x000fe20000000000 */
[----:B------:R-:W-:Y:S01]  /*0400*/  ISETP.NE.AND P3, PT, R3, RZ, PT ;  /* 0x000000ff0300720c */ /* 0x000fe20003f65270 */
[----:B------:R-:W-:Y:S01]  /*0410*/  @!P1 IMAD.MOV R2, RZ, RZ, -R2 ;  /* 0x000000ffff029224 */ /* 0x000fe200078e0a02 */
[----:B------:R-:W-:Y:S01]  /*0420*/  @!P2 LOP3.LUT R2, RZ, R11, RZ, 0x33, !PT ;  /* 0x0000000bff02a212 */ /* 0x000fe200078e33ff */
[----:B------:R-:W-:Y:S01]  /*0430*/  IMAD.MOV.U32 R10, RZ, RZ, R5 ;  /* 0x000000ffff0a7224 */ /* 0x000fe200078e0005 */
[----:B------:R-:W-:Y:S02]  /*0440*/  LOP3.LUT R5, RZ, R3, RZ, 0x33, !PT ;  /* 0x00000003ff057212 */ /* 0x000fe400078e33ff */
[----:B------:R-:W-:Y:S01]  /*0450*/  DFMA R14, R6, R14, R6 ;  /* 0x0000000e060e722b */ /* 0x000fe20000000006 */
[----:B------:R-:W-:-:S02]  /*0460*/  @!P0 IMAD.MOV R10, RZ, RZ, -R10 ;  /* 0x000000ffff0a8224 */ /* 0x000fc400078e0a0a */
[----:B-1----:R-:W-:Y:S01]  /*0470*/  VIADD R18, R2, UR4 ;  /* 0x0000000402127c36 */ /* 0x002fe20008000000 */
[----:B------:R-:W-:Y:S02]  /*0480*/  UMOV UR4, 0x54442d18 ;  /* 0x54442d1800047882 */ /* 0x000fe40000000000 */
[----:B------:R-:W-:Y:S01]  /*0490*/  SEL R10, R5, R10, !P3 ;  /* 0x0000000a050a7207 */ /* 0x000fe20005800000 */
[----:B------:R-:W0:Y:S01]  /*04a0*/  I2F.F64 R6, R18 ;  /* 0x0000001200067312 */ /* 0x000e220000201c00 */
[----:B------:R-:W-:Y:S02]  /*04b0*/  DFMA R16, -R8, R14, 1 ;  /* 0x3ff000000810742b */ /* 0x000fe4000000010e */
[----:B------:R-:W-:Y:S02]  /*04c0*/  IABS R11, R10 ;  /* 0x0000000a000b7213 */ /* 0x000fe40000000000 */
[----:B------:R-:W-:Y:S01]  /*04d0*/  ISETP.GE.AND P1, PT, R10, RZ, PT ;  /* 0x000000ff0a00720c */ /* 0x000fe20003f26270 */
[----:B------:R-:W-:-:S02]  /*04e0*/  IMAD.MOV R10, RZ, RZ, -R10 ;  /* 0x000000ffff0a7224 */ /* 0x000fc400078e0a0a */
[----:B------:R-:W-:Y:S01]  /*04f0*/  IMAD.HI.U32 R12, R12, R11, RZ ;  /* 0x0000000b0c0c7227 */ /* 0x000fe200078e00ff */
[----:B------:R-:W-:-:S03]  /*0500*/  DFMA R14, R14, R16, R14 ;  /* 0x000000100e0e722b */ /* 0x000fc6000000000e */
[----:B------:R-:W-:Y:S02]  /*0510*/  IMAD.MOV R19, RZ, RZ, -R12 ;  /* 0x000000ffff137224 */ /* 0x000fe400078e0a0c */
[----:B------:R-:W-:Y:S01]  /*0520*/  IMAD R3, R3, R10, R4 ;  /* 0x0000000a03037224 */ /* 0x000fe200078e0204 */
[----:B0-----:R-:W-:Y:S01]  /*0530*/  DMUL R12, R6, UR4 ;  /* 0x00000004060c7c28 */ /* 0x001fe20008000000 */
[----:B------:R-:W-:-:S05]  /*0540*/  IMAD R11, R0, R19, R11 ;  /* 0x00000013000b7224 */ /* 0x000fca00078e020b */
[----:B------:R-:W-:Y:S02]  /*0550*/  ISETP.GT.U32.AND P0, PT, R0, R11, PT ;  /* 0x0000000b0000720c */ /* 0x000fe40003f04070 */
[----:B------:R-:W-:Y:S02]  /*0560*/  DMUL R6, R12, R14 ;  /* 0x0000000e0c067228 */ /* 0x000fe40000000000 */
[----:B------:R-:W-:-:S06]  /*0570*/  FSETP.GEU.AND P2, PT, |R13|, 6.5827683646048100446e-37, PT ;  /* 0x036000000d00780b */ /* 0x000fcc0003f4e200 */
[----:B------:R-:W-:-:S03]  /*0580*/  DFMA R16, -R8, R6, R12 ;  /* 0x000000060810722b */ /* 0x000fc6000000010c */
[----:B------:R-:W-:-:S05]  /*0590*/  @!P0 IMAD.IADD R11, R11, 0x1, -R0 ;  /* 0x000000010b0b8824 */ /* 0x000fca00078e0a00 */
[----:B------:R-:W-:Y:S01]  /*05a0*/  DFMA R6, R14, R16, R6 ;  /* 0x000000100e06722b */ /* 0x000fe20000000006 */
[----:B------:R-:W-:-:S09]  /*05b0*/  ISETP.GT.U32.AND P0, PT, R0, R11, PT ;  /* 0x0000000b0000720c */ /* 0x000fd20003f04070 */
[----:B------:R-:W-:-:S04]  /*05c0*/  FFMA R14, RZ, R9, R7 ;  /* 0x00000009ff0e7223 */ /* 0x000fc80000000007 */
[----:B------:R-:W-:Y:S01]  /*05d0*/  @!P0 IMAD.IADD R11, R11, 0x1, -R0 ;  /* 0x000000010b0b8824 */ /* 0x000fe200078e0a00 */
[----:B------:R-:W-:-:S03]  /*05e0*/  FSETP.GT.AND P0, PT, |R14|, 1.469367938527859385e-39, PT ;  /* 0x001000000e00780b */ /* 0x000fc60003f04200 */
[----:B------:R-:W-:-:S05]  /*05f0*/  @!P1 IMAD.MOV R11, RZ, RZ, -R11 ;  /* 0x000000ffff0b9224 */ /* 0x000fca00078e0a0b */
[----:B------:R-:W-:-:S05]  /*0600*/  SEL R5, R5, R11, !P3 ;  /* 0x0000000b05057207 */ /* 0x000fca0005800000 */
[----:B------:R-:W-:Y:S05]  /*0610*/  @P0 BRA P2, `(.L_x_1) ;  /* 0x0000000000180947 */ /* 0x000fea0001000000 */
[----:B------:R-:W-:Y:S01]  /*0620*/  IMAD.MOV.U32 R6, RZ, RZ, R12 ;  /* 0x000000ffff067224 */ /* 0x000fe200078e000c */
[----:B------:R-:W-:Y:S01]  /*0630*/  MOV R0, 0x660 ;  /* 0x0000066000007802 */ /* 0x000fe20000000f00 */
[----:B------:R-:W-:-:S07]  /*0640*/  IMAD.MOV.U32 R7, RZ, RZ, R13 ;  /* 0x000000ffff077224 */ /* 0x000fce00078e000d */
[----:B------:R-:W-:Y:S05]  /*0650*/  CALL.REL.NOINC `($__internal_0_$__cuda_sm20_div_rn_f64_full) ;  /* 0x0000000400fc7944 */ /* 0x000fea0003c00000 */
[----:B------:R-:W-:Y:S02]  /*0660*/  IMAD.MOV.U32 R6, RZ, RZ, R18 ;  /* 0x000000ffff067224 */ /* 0x000fe400078e0012 */
[----:B------:R-:W-:-:S07]  /*0670*/  IMAD.MOV.U32 R7, RZ, RZ, R19 ;  /* 0x000000ffff077224 */ /* 0x000fce00078e0013 */
.L_x_1:
[----:B------:R-:W-:Y:S05]  /*0680*/  BSYNC.RECONVERGENT B0 ;  /* 0x0000000000007941 */ /* 0x000fea0003800200 */
.L_x_0:
[----:B------:R-:W-:Y:S01]  /*0690*/  DSETP.NEU.AND P0, PT, |R6|, +INF , PT ;  /* 0x7ff000000600742a */ /* 0x000fe20003f0d200 */
[----:B------:R-:W0:Y:S01]  /*06a0*/  LDCU.64 UR4, c[0x0][0x358] ;  /* 0x00006b00ff0477ac */ /* 0x000e220008000a00 */
[----:B------:R-:W-:-:S12]  /*06b0*/  BSSY.RECONVERGENT B1, `(.L_x_2) ;  /* 0x000001a000017945 */ /* 0x000fd80003800200 */
[----:B------:R-:W-:Y:S01]  /*06c0*/  @!P0 DMUL R20, RZ, R6 ;  /* 0x00000006ff148228 */ /* 0x000fe20000000000 */
[----:B------:R-:W-:Y:S01]  /*06d0*/  @!P0 IMAD.MOV.U32 R0, RZ, RZ, 0x1 ;  /* 0x00000001ff008424 */ /* 0x000fe200078e00ff */
[----:B------:R-:W-:Y:S09]  /*06e0*/  @!P0 BRA `(.L_x_3) ;  /* 0x0000000000588947 */ /* 0x000ff20003800000 */
[----:B------:R-:W-:Y:S01]  /*06f0*/  UMOV UR6, 0x6dc9c883 ;  /* 0x6dc9c88300067882 */ /* 0x000fe20000000000 */
[----:B------:R-:W-:Y:S01]  /*0700*/  UMOV UR7, 0x3fe45f30 ;  /* 0x3fe45f3000077882 */ /* 0x000fe20000000000 */
[C---:B------:R-:W-:Y:S01]  /*0710*/  DSETP.GE.AND P0, PT, |R6|.reuse, 2.14748364800000000000e+09, PT ;  /* 0x41e000000600742a */ /* 0x040fe20003f06200 */
[----:B------:R-:W-:Y:S01]  /*0720*/  BSSY.RECONVERGENT B0, `(.L_x_4) ;  /* 0x0000011000007945 */ /* 0x000fe20003800200 */
[----:B------:R-:W-:Y:S01]  /*0730*/  DMUL R8, R6, UR6 ;  /* 0x0000000606087c28 */ /* 0x000fe20008000000 */
[----:B------:R-:W-:Y:S01]  /*0740*/  UMOV UR6, 0x54442d18 ;  /* 0x54442d1800067882 */ /* 0x000fe20000000000 */
[----:B------:R-:W-:-:S04]  /*0750*/  UMOV UR7, 0x3ff921fb ;  /* 0x3ff921fb00077882 */ /* 0x000fc80000000000 */
[----:B------:R-:W1:Y:S08]  /*0760*/  F2I.F64 R0, R8 ;  /* 0x0000000800007311 */ /* 0x000e700000301100 */
[----:B-1----:R-:W1:Y:S02]  /*0770*/  I2F.F64 R20, R0 ;  /* 0x0000000000147312 */ /* 0x002e640000201c00 */
[----:B-1----:R-:W-:Y:S01]  /*0780*/  DFMA R10, R20, -UR6, R6 ;  /* 0x80000006140a7c2b */ /* 0x002fe20008000006 */
[----:B------:R-:W-:Y:S01]  /*0790*/  UMOV UR6, 0x33145c00 ;  /* 0x33145c0000067882 */ /* 0x000fe20000000000 */
[----:B------:R-:W-:-:S06]  /*07a0*/  UMOV UR7, 0x3c91a626 ;  /* 0x3c91a62600077882 */ /* 0x000fcc0000000000 */
[----:B------:R-:W-:Y:S01]  /*07b0*/  DFMA R10, R20, -UR6, R10 ;  /* 0x80000006140a7c2b */ /* 0x000fe2000800000a */
[----:B------:R-:W-:Y:S01]  /*07c0*/  UMOV UR6, 0x252049c0 ;  /* 0x252049c000067882 */ /* 0x000fe20000000000 */
[----:B------:R-:W-:-:S06]  /*07d0*/  UMOV UR7, 0x397b839a ;  /* 0x397b839a00077882 */ /* 0x000fcc0000000000 */
[----:B------:R-:W-:Y:S01]  /*07e0*/  DFMA R20, R20, -UR6, R10 ;  /* 0x8000000614147c2b */ /* 0x000fe2000800000a */
[----:B------:R-:W-:Y:S10]  /*07f0*/  @!P0 BRA `(.L_x_5) ;  /* 0x00000000000c8947 */ /* 0x000ff40003800000 */
[----:B------:R-:W-:Y:S01]  /*0800*/  IMAD.MOV.U32 R0, RZ, RZ, R7 ;  /* 0x000000ffff007224 */ /* 0x000fe200078e0007 */
[----:B------:R-:W-:-:S07]  /*0810*/  MOV R4, 0x830 ;  /* 0x0000083000047802 */ /* 0x000fce0000000f00 */
[----:B0-----:R-:W-:Y:S05]  /*0820*/  CALL.REL.NOINC `($_Z7fractaliiiiPh$__internal_trig_reduction_slowpathd) ;  /* 0x0000000800f47944 */ /* 0x001fea0003c00000 */
.L_x_5:
[----:B0-----:R-:W-:Y:S05]  /*0830*/  BSYNC.RECONVERGENT B0 ;  /* 0x0000000000007941 */ /* 0x001fea0003800200 */
.L_x_4:
[----:B------:R-:W-:-:S07]  /*0840*/  VIADD R0, R0, 0x1 ;  /* 0x0000000100007836 */ /* 0x000fce0000000000 */
.L_x_3:
[----:B0-----:R-:W-:Y:S05]  /*0850*/  BSYNC.RECONVERGENT B1 ;  /* 0x0000000000017941 */ /* 0x001fea0003800200 */
.L_x_2:
[----:B------:R-:W0:Y:S01]  /*0860*/  LDCU.64 UR6, c[0x4][0x8] ;  /* 0x01000100ff0677ac */ /* 0x000e220008000a00 */
[----:B------:R-:W-:-:S05]  /*0870*/  IMAD.SHL.U32 R4, R0, 0x40, RZ ;  /* 0x0000004000047824 */ /* 0x000fca00078e00ff */
[----:B------:R-:W-:-:S04]  /*0880*/  LOP3.LUT R4, R4, 0x40, RZ, 0xc0, !PT ;  /* 0x0000004004047812 */ /* 0x000fc800078ec0ff */
[----:B0-----:R-:W-:Y:S01]  /*0890*/  IADD3 R22, P0, PT, R4, UR6, RZ ;  /* 0x0000000604167c10 */ /* 0x001fe2000ff1e0ff */
[----:B------:R-:W-:Y:S01]  /*08a0*/  IMAD.MOV.U32 R24, RZ, RZ, 0x20fd8164 ;  /* 0x20fd8164ff187424 */ /* 0x000fe200078e00ff */
[----:B------:R-:W-:Y:S01]  /*08b0*/  LOP3.LUT R4, R0, 0x1, RZ, 0xc0, !PT ;  /* 0x0000000100047812 */ /* 0x000fe200078ec0ff */
[----:B------:R-:W-:Y:S01]  /*08c0*/  DMUL R6, R20, R20 ;  /* 0x0000001414067228 */ /* 0x000fe20000000000 */
[----:B------:R-:W0:Y:S01]  /*08d0*/  LDCU UR6, c[0x0][0x38c] ;  /* 0x00007180ff0677ac */ /* 0x000e220008000800 */
[----:B------:R-:W-:-:S05]  /*08e0*/  IMAD.X R23, RZ, RZ, UR7, P0 ;  /* 0x00000007ff177e24 */ /* 0x000fca00080e06ff */
[----:B------:R-:W2:Y:S04]  /*08f0*/  LDG.E.128.CONSTANT R8, desc[UR4][R22.64] ;  /* 0x0000000416087981 */ /* 0x000ea8000c1e9d00 */
[----:B------:R-:W3:Y:S04]  /*0900*/  LDG.E.128.CONSTANT R12, desc[UR4][R22.64+0x10] ;  /* 0x00001004160c7981 */ /* 0x000ee8000c1e9d00 */
[----:B------:R-:W4:Y:S01]  /*0910*/  LDG.E.128.CONSTANT R16, desc[UR4][R22.64+0x20] ;  /* 0x0000200416107981 */ /* 0x000f22000c1e9d00 */
[----:B------:R-:W-:Y:S01]  /*0920*/  ISETP.NE.U32.AND P0, PT, R4, 0x1, PT ;  /* 0x000000010400780c */ /* 0x000fe20003f05070 */
[----:B------:R-:W-:Y:S01]  /*0930*/  IMAD.MOV.U32 R4, RZ, RZ, 0x3da8ff83 ;  /* 0x3da8ff83ff047424 */ /* 0x000fe200078e00ff */
[----:B------:R-:W-:Y:S01]  /*0940*/  UMOV UR7, 0x3f743992 ;  /* 0x3f74399200077882 */ /* 0x000fe20000000000 */
[----:B------:R-:W-:Y:S01]  /*0950*/  UMOV UR8, 0x5c3dbb ;  /* 0x005c3dbb00087882 */ /* 0x000fe20000000000 */
[----:B------:R-:W-:Y:S01]  /*0960*/  FSEL R24, R24, -8.06006814911005101289e+34, !P0 ;  /* 0xf9785eba18187808 */ /* 0x000fe20004000000 */
[----:B------:R-:W-:Y:S01]  /*0970*/  UMOV UR9, 0x3fd6c187 ;  /* 0x3fd6c18700097882 */ /* 0x000fe20000000000 */
[----:B------:R-:W-:Y:S01]  /*0980*/  FSEL R25, -R4, 0.11223486810922622681, !P0 ;  /* 0x3de5db6504197808 */ /* 0x000fe20004000100 */
[----:B------:R-:W-:Y:S05]  /*0990*/  BSSY.RECONVERGENT B0, `(.L_x_6) ;  /* 0x000002c000007945 */ /* 0x000fea0003800200 */
[----:B--2---:R-:W-:-:S08]  /*09a0*/  DFMA R8, R6, R24, R8 ;  /* 0x000000180608722b */ /* 0x004fd00000000008 */
[----:B------:R-:W-:Y:S01]  /*09b0*/  DFMA R8, R6, R8, R10 ;  /* 0x000000080608722b */ /* 0x000fe2000000000a */
[----:B------:R-:W-:-:S07]  /*09c0*/  IMAD.MOV.U32 R10, RZ, RZ, 0x1 ;  /* 0x00000001ff0a7424 */ /* 0x000fce00078e00ff */
[----:B---3--:R-:W-:-:S08]  /*09d0*/  DFMA R8, R6, R8, R12 ;  /* 0x000000080608722b */ /* 0x008fd0000000000c */
[----:B------:R-:W-:Y:S02]  /*09e0*/  DFMA R14, R6, R8, R14 ;  /* 0x00000008060e722b */ /* 0x000fe4000000000e */
[----:B0-----:R-:W0:Y:S01]  /*09f0*/  I2F.F64 R8, UR6 ;  /* 0x0000000600087d12 */ /* 0x001e220008201c00 */
[----:B------:R-:W-:-:S05]  /*0a00*/  UMOV UR6, 0xbca7d56 ;  /* 0x0bca7d5600067882 */ /* 0x000fca0000000000 */
[----:B----4-:R-:W-:-:S08]  /*0a10*/  DFMA R14, R6, R14, R16 ;  /* 0x0000000e060e722b */ /* 0x010fd00000000010 */
[----:B------:R-:W-:Y:S01]  /*0a20*/  DFMA R14, R6, R14, R18 ;  /* 0x0000000e060e722b */ /* 0x000fe20000000012 */
[----:B0-----:R-:W0:Y:S07]  /*0a30*/  MUFU.RCP64H R11, R9 ;  /* 0x00000009000b7308 */ /* 0x001e2e0000001800 */
[----:B------:R-:W-:Y:S02]  /*0a40*/  DFMA R20, R14, R20, R20 ;  /* 0x000000140e14722b */ /* 0x000fe40000000014 */
[----:B------:R-:W-:-:S02]  /*0a50*/  DFMA R6, R6, R14, 1 ;  /* 0x3ff000000606742b */ /* 0x000fc4000000000e */
[----:B0-----:R-:W-:-:S08]  /*0a60*/  DFMA R12, -R8, R10, 1 ;  /* 0x3ff00000080c742b */ /* 0x001fd0000000010a */
[----:B------:R-:W-:Y:S02]  /*0a70*/  FSEL R14, R6, R20, !P0 ;  /* 0x00000014060e7208 */ /* 0x000fe40004000000 */
[----:B------:R-:W-:Y:S02]  /*0a80*/  FSEL R15, R7, R21, !P0 ;  /* 0x00000015070f7208 */ /* 0x000fe40004000000 */
[----:B------:R-:W-:Y:S01]  /*0a90*/  LOP3.LUT P0, RZ, R0, 0x2, RZ, 0xc0, !PT ;  /* 0x0000000200ff7812 */ /* 0x000fe2000780c0ff */
[----:B------:R-:W-:-:S03]  /*0aa0*/  DFMA R12, R12, R12, R12 ;  /* 0x0000000c0c0c722b */ /* 0x000fc6000000000c */
[----:B------:R-:W-:-:S05]  /*0ab0*/  DADD R6, RZ, -R14 ;  /* 0x00000000ff067229 */ /* 0x000fca000000080e */
[----:B------:R-:W-:-:S05]  /*0ac0*/  DFMA R10, R10, R12, R10 ;  /* 0x0000000c0a0a722b */ /* 0x000fca000000000a */
[----:B------:R-:W-:Y:S02]  /*0ad0*/  FSEL R6, R14, R6, !P0 ;  /* 0x000000060e067208 */ /* 0x000fe40004000000 */
[----:B------:R-:W-:Y:S01]  /*0ae0*/  FSEL R7, R15, R7, !P0 ;  /* 0x000000070f077208 */ /* 0x000fe20004000000 */
[----:B------:R-:W-:-:S05]  /*0af0*/  DFMA R14, -R8, R10, 1 ;  /* 0x3ff00000080e742b */ /* 0x000fca000000010a */
[----:B------:R-:W-:-:S03]  /*0b00*/  DADD R6, R6, 1.5 ;  /* 0x3ff8000006067429 */ /* 0x000fc60000000000 */
[----:B------:R-:W-:-:S05]  /*0b10*/  DFMA R14, R10, R14, R10 ;  /* 0x0000000e0a0e722b */ /* 0x000fca000000000a */
[----:B------:R-:W-:Y:S01]  /*0b20*/  DMUL R12, R6, UR6 ;  /* 0x00000006060c7c28 */ /* 0x000fe20008000000 */
[----:B------:R-:W-:Y:S01]  /*0b30*/  UMOV UR6, 0x7fc2ea06 ;  /* 0x7fc2ea0600067882 */ /* 0x000fe20000000000 */
[----:B------:R-:W-:-:S06]  /*0b40*/  UMOV UR7, 0x3fe54522 ;  /* 0x3fe5452200077882 */ /* 0x000fcc0000000000 */
[----:B------:R-:W-:-:S08]  /*0b50*/  DADD R16, R12, R12 ;  /* 0x000000000c107229 */ /* 0x000fd0000000000c */
[----:B------:R-:W-:Y:S02]  /*0b60*/  DMUL R6, R16, R14 ;  /* 0x0000000e10067228 */ /* 0x000fe40000000000 */
[----:B------:R-:W-:-:S06]  /*0b70*/  FSETP.GEU.AND P1, PT, |R17|, 6.5827683646048100446e-37, PT ;  /* 0x036000001100780b */ /* 0x000fcc0003f2e200 */
[----:B------:R-:W-:-:S08]  /*0b80*/  DFMA R10, -R8, R6, R16 ;  /* 0x00000006080a722b */ /* 0x000fd00000000110 */
[----:B------:R-:W-:Y:S02]  /*0b90*/  DFMA R6, R14, R10, R6 ;  /* 0x0000000a0e06722b */ /* 0x000fe40000000006 */
[C---:B------:R-:W-:Y:S02]  /*0ba0*/  DADD R14, -R12.reuse, -UR6 ;  /* 0x800000060c0e7e29 */ /* 0x040fe40008000100 */
[----:B------:R-:W-:-:S06]  /*0bb0*/  DADD R12, -R12, UR8 ;  /* 0x000000080c0c7e29 */ /* 0x000fcc0008000100 */
[----:B------:R-:W-:-:S05]  /*0bc0*/  FFMA R0, RZ, R9, R7 ;  /* 0x00000009ff007223 */ /* 0x000fca0000000007 */
[----:B------:R-:W-:-:S13]  /*0bd0*/  FSETP.GT.AND P0, PT, |R0|, 1.469367938527859385e-39, PT ;  /* 0x001000000000780b */ /* 0x000fda0003f04200 */
[----:B------:R-:W-:Y:S05]  /*0be0*/  @P0 BRA P1, `(.L_x_7) ;  /* 0x0000000000180947 */ /* 0x000fea0000800000 */
[----:B------:R-:W-:Y:S01]  /*0bf0*/  IMAD.MOV.U32 R6, RZ, RZ, R16 ;  /* 0x000000ffff067224 */ /* 0x000fe200078e0010 */
[----:B------:R-:W-:Y:S01]  /*0c00*/  MOV R0, 0xc30 ;  /* 0x00000c3000007802 */ /* 0x000fe20000000f00 */
[----:B------:R-:W-:-:S07]  /*0c10*/  IMAD.MOV.U32 R7, RZ, RZ, R17 ;  /* 0x000000ffff077224 */ /* 0x000fce00078e0011 */
[----:B------:R-:W-:Y:S05]  /*0c20*/  CALL.REL.NOINC `($__internal_0_$__cuda_sm20_div_rn_f64_full) ;  /* 0x0000000000887944 */ /* 0x000fea0003c00000 */
[----:B------:R-:W-:Y:S02]  /*0c30*/  IMAD.MOV.U32 R6, RZ, RZ, R18 ;  /* 0x000000ffff067224 */ /* 0x000fe400078e0012 */
[----:B------:R-:W-:-:S07]  /*0c40*/  IMAD.MOV.U32 R7, RZ, RZ, R19 ;  /* 0x000000ffff077224 */ /* 0x000fce00078e0013 */
.L_x_7:
[----:B------:R-:W-:Y:S05]  /*0c50*/  BSYNC.RECONVERGENT B0 ;  /* 0x0000000000007941 */ /* 0x000fea0003800200 */
.L_x_6:
[----:B------:R-:W0:Y:S01]  /*0c60*/  I2F.F64 R10, R3 ;  /* 0x00000003000a7312 */ /* 0x000e220000201c00 */
[----:B------:R-:W-:Y:S01]  /*0c70*/  BSSY.RECONVERGENT B0, `(.L_x_8) ;  /* 0x0000015000007945 */ /* 0x000fe20003800200 */
[----:B------:R-:W-:-:S06]  /*0c80*/  IMAD.MOV.U32 R0, RZ, RZ, 0x100 ;  /* 0x00000100ff007424 */ /* 0x000fcc00078e00ff */
[----:B------:R-:W1:Y:S01]  /*0c90*/  I2F.F64 R8, R5 ;  /* 0x0000000500087312 */ /* 0x000e620000201c00 */
[-C--:B0-----:R-:W-:Y:S02]  /*0ca0*/  DFMA R14, R10, R6.reuse, R14 ;  /* 0x000000060a0e722b */ /* 0x081fe4000000000e */
[----:B-1----:R-:W-:-:S08]  /*0cb0*/  DFMA R16, R8, R6, R12 ;  /* 0x000000060810722b */ /* 0x002fd0000000000c */
[----:B------:R-:W-:Y:S02]  /*0cc0*/  IMAD.MOV.U32 R6, RZ, RZ, R14 ;  /* 0x000000ffff067224 */ /* 0x000fe400078e000e */
[----:B------:R-:W-:Y:S02]  /*0cd0*/  IMAD.MOV.U32 R7, RZ, RZ, R15 ;  /* 0x000000ffff077224 */ /* 0x000fe400078e000f */
[----:B------:R-:W-:Y:S02]  /*0ce0*/  IMAD.MOV.U32 R8, RZ, RZ, R16 ;  /* 0x000000ffff087224 */ /* 0x000fe400078e0010 */
[----:B------:R-:W-:-:S07]  /*0cf0*/  IMAD.MOV.U32 R9, RZ, RZ, R17 ;  /* 0x000000ffff097224 */ /* 0x000fce00078e0011 */
.L_x_9:
[----:B------:R-:W-:Y:S01]  /*0d00*/  DMUL R10, R8, R8 ;  /* 0x00000008080a7228 */ /* 0x000fe20000000000 */
[C---:B------:R-:W-:Y:S01]  /*0d10*/  ISETP.GT.U32.AND P1, PT, R0.reuse, 0x1, PT ;  /* 0x000000010000780c */ /* 0x040fe20003f24070 */
[----:B------:R-:W-:-:S06]  /*0d20*/  VIADD R0, R0, 0xffffffff ;  /* 0xffffffff00007836 */ /* 0x000fcc0000000000 */
[CCC-:B------:R-:W-:Y:S02]  /*0d30*/  DFMA R12, R6.reuse, R6.reuse, -R10.reuse ;  /* 0x00000006060c722b */ /* 0x1c0fe4000000080a */
[C---:B------:R-:W-:Y:S02]  /*0d40*/  DFMA R10, R6.reuse, R6, R10 ;  /* 0x00000006060a722b */ /* 0x040fe4000000000a */
[----:B------:R-:W-:-:S04]  /*0d50*/  DADD R6, R6, R6 ;  /* 0x0000000006067229 */ /* 0x000fc80000000006 */
[----:B------:R-:W-:Y:S02]  /*0d60*/  DADD R12, R14, R12 ;  /* 0x000000000e0c7229 */ /* 0x000fe4000000000c */
[----:B------:R-:W-:Y:S02]  /*0d70*/  DSETP.GEU.AND P0, PT, R10, 4, PT ;  /* 0x401000000a00742a */ /* 0x000fe40003f0e000 */
[----:B------:R-:W-:-:S06]  /*0d80*/  DFMA R8, R6, R8, R16 ;  /* 0x000000080608722b */ /* 0x000fcc0000000010 */
[----:B------:R-:W-:Y:S02]  /*0d90*/  IMAD.MOV.U32 R6, RZ, RZ, R12 ;  /* 0x000000ffff067224 */ /* 0x000fe400078e000c */
[----:B------:R-:W-:-:S04]  /*0da0*/  IMAD.MOV.U32 R7, RZ, RZ, R13 ;  /* 0x000000ffff077224 */ /* 0x000fc800078e000d */
[----:B------:R-:W-:Y:S05]  /*0db0*/  @!P0 BRA P1, `(.L_x_9) ;  /* 0xfffffffc00d08947 */ /* 0x000fea000083ffff */
[----:B------:R-:W-:Y:S05]  /*0dc0*/  BSYNC.RECONVERGENT B0 ;  /* 0x0000000000007941 */ /* 0x000fea0003800200 */
.L_x_8:
[----:B------:R-:W0:Y:S01]  /*0dd0*/  LDCU UR8, c[0x0][0x38c] ;  /* 0x00007180ff0877ac */ /* 0x000e220008000800 */
[----:B------:R-:W1:Y:S01]  /*0de0*/  LDCU.64 UR6, c[0x0][0x390] ;  /* 0x00007200ff0677ac */ /* 0x000e620008000a00 */
[----:B0-----:R-:W-:-:S04]  /*0df0*/  IMAD R2, R2, UR8, R5 ;  /* 0x0000000802027c24 */ /* 0x001fc8000f8e0205 */
[----:B------:R-:W-:-:S05]  /*0e00*/  IMAD R3, R2, UR8, R3 ;  /* 0x0000000802037c24 */ /* 0x000fca000f8e0203 */
[----:B-1----:R-:W-:-:S04]  /*0e10*/  IADD3 R2, P0, PT, R3, UR6, RZ ;  /* 0x0000000603027c10 */ /* 0x002fc8000ff1e0ff */
[----:B------:R-:W-:-:S05]  /*0e20*/  LEA.HI.X.SX32 R3, R3, UR7, 0x1, P0 ;  /* 0x0000000703037c11 */ /* 0x000fca00080f0eff */
[----:B------:R-:W-:Y:S01]  /*0e30*/  STG.E.U8 desc[UR4][R2.64], R0 ;  /* 0x0000000002007986 */ /* 0x000fe2000c101104 */
[----:B------:R-:W-:Y:S05]  /*0e40*/  EXIT ;  /* 0x000000000000794d */ /* 0x000fea0003800000 */
        .weak           $__internal_0_$__cuda_sm20_div_rn_f64_full
        .type           $__internal_0_$__cuda_sm20_div_rn_f64_full,@function
        .size           $__internal_0_$__cuda_sm20_div_rn_f64_full,($_Z7fractaliiiiPh$__internal_trig_reduction_slowpathd - $__internal_0_$__cuda_sm20_div_rn_f64_full)
$__internal_0_$__cuda_sm20_div_rn_f64_full:
[C---:B------:R-:W-:Y:S01]  /*0e50*/  FSETP.GEU.AND P0, PT, |R9|.reuse, 1.469367938527859385e-39, PT ;  /* 0x001000000900780b */ /* 0x040fe20003f0e200 */
[----:B------:R-:W-:Y:S01]  /*0e60*/  IMAD.MOV.U32 R18, RZ, RZ, 0x1 ;  /* 0x00000001ff127424 */ /* 0x000fe200078e00ff */
[----:B------:R-:W-:Y:S01]  /*0e70*/  LOP3.LUT R10, R9, 0x800fffff, RZ, 0xc0, !PT ;  /* 0x800fffff090a7812 */ /* 0x000fe200078ec0ff */
[----:B------:R-:W-:Y:S01]  /*0e80*/  IMAD.MOV.U32 R24, RZ, RZ, 0x1ca00000 ;  /* 0x1ca00000ff187424 */ /* 0x000fe200078e00ff */
[C---:B------:R-:W-:Y:S01]  /*0e90*/  FSETP.GEU.AND P2, PT, |R7|.reuse, 1.469367938527859385e-39, PT ;  /* 0x001000000700780b */ /* 0x040fe20003f4e200 */
[----:B------:R-:W-:Y:S01]  /*0ea0*/  BSSY.RECONVERGENT B1, `(.L_x_10) ;  /* 0x0000052000017945 */ /* 0x000fe20003800200 */
[----:B------:R-:W-:Y:S01]  /*0eb0*/  LOP3.LUT R11, R10, 0x3ff00000, RZ, 0xfc, !PT ;  /* 0x3ff000000a0b7812 */ /* 0x000fe200078efcff */
[----:B------:R-:W-:Y:S01]  /*0ec0*/  IMAD.MOV.U32 R10, RZ, RZ, R8 ;  /* 0x000000ffff0a7224 */ /* 0x000fe200078e0008 */
[----:B------:R-:W-:Y:S02]  /*0ed0*/  LOP3.LUT R4, R7, 0x7ff00000, RZ, 0xc0, !PT ;  /* 0x7ff0000007047812 */ /* 0x000fe400078ec0ff */
[----:B------:R-:W-:-:S03]  /*0ee0*/  LOP3.LUT R25, R9, 0x7ff00000, RZ, 0xc0, !PT ;  /* 0x7ff0000009197812 */ /* 0x000fc600078ec0ff */
[----:B------:R-:W-:Y:S01]  /*0ef0*/  @!P0 DMUL R10, R8, 8.98846567431157953865e+307 ;  /* 0x7fe00000080a8828 */ /* 0x000fe20000000000 */
[C---:B------:R-:W-:Y:S01]  /*0f00*/  ISETP.GE.U32.AND P1, PT, R4.reuse, R25, PT ;  /* 0x000000190400720c */ /* 0x040fe20003f26070 */
[----:B------:R-:W-:Y:S02]  /*0f10*/  IMAD.MOV.U32 R26, RZ, RZ, R4 ;  /* 0x000000ffff1a7224 */ /* 0x000fe400078e0004 */
[----:B------:R-:W-:Y:S01]  /*0f20*/  @!P2 LOP3.LUT R21, R9, 0x7ff00000, RZ, 0xc0, !PT ;  /* 0x7ff000000915a812 */ /* 0x000fe200078ec0ff */
[----:B------:R-:W-:Y:S01]  /*0f30*/  @!P2 IMAD.MOV.U32 R22, RZ, RZ, RZ ;  /* 0x000000ffff16a224 */ /* 0x000fe200078e00ff */
[----:B------:R-:W0:Y:S02]  /*0f40*/  MUFU.RCP64H R19, R11 ;  /* 0x0000000b00137308 */ /* 0x000e240000001800 */
[----:B------:R-:W-:Y:S02]  /*0f50*/  @!P2 ISETP.GE.U32.AND P3, PT, R4, R21, PT ;  /* 0x000000150400a20c */ /* 0x000fe40003f66070 */
[----:B------:R-:W-:-:S02]  /*0f60*/  @!P0 LOP3.LUT R25, R11, 0x7ff00000, RZ, 0xc0, !PT ;  /* 0x7ff000000b198812 */ /* 0x000fc400078ec0ff */
[----:B------:R-:W-:-:S03]  /*0f70*/  @!P2 SEL R21, R24, 0x63400000, !P3 ;  /* 0x634000001815a807 */ /* 0x000fc60005800000 */
[----:B------:R-:W-:Y:S01]  /*0f80*/  VIADD R27, R25, 0xffffffff ;  /* 0xffffffff191b7836 */ /* 0x000fe20000000000 */
[----:B------:R-:W-:-:S04]  /*0f90*/  @!P2 LOP3.LUT R21, R21, 0x80000000, R7, 0xf8, !PT ;  /* 0x800000001515a812 */ /* 0x000fc800078ef807 */
[----:B------:R-:W-:Y:S01]  /*0fa0*/  @!P2 LOP3.LUT R23, R21, 0x100000, RZ, 0xfc, !PT ;  /* 0x001000001517a812 */ /* 0x000fe200078efcff */
[----:B0-----:R-:W-:-:S08]  /*0fb0*/  DFMA R16, R18, -R10, 1 ;  /* 0x3ff000001210742b */ /* 0x001fd0000000080a */
[----:B------:R-:W-:-:S08]  /*0fc0*/  DFMA R16, R16, R16, R16 ;  /* 0x000000101010722b */ /* 0x000fd00000000010 */
[----:B------:R-:W-:Y:S01]  /*0fd0*/  DFMA R18, R18, R16, R18 ;  /* 0x000000101212722b */ /* 0x000fe20000000012 */
[----:B------:R-:W-:Y:S01]  /*0fe0*/  SEL R17, R24, 0x63400000, !P1 ;  /* 0x6340000018117807 */ /* 0x000fe20004800000 */
[----:B------:R-:W-:-:S03]  /*0ff0*/  IMAD.MOV.U32 R16, RZ, RZ, R6 ;  /* 0x000000ffff107224 */ /* 0x000fc600078e0006 */
[----:B------:R-:W-:-:S03]  /*1000*/  LOP3.LUT R17, R17, 0x800fffff, R7, 0xf8, !PT ;  /* 0x800fffff11117812 */ /* 0x000fc600078ef807 */
[----:B------:R-:W-:-:S03]  /*1010*/  DFMA R20, R18, -R10, 1 ;  /* 0x3ff000001214742b */ /* 0x000fc6000000080a */
[----:B------:R-:W-:-:S05]  /*1020*/  @!P2 DFMA R16, R16, 2, -R22 ;  /* 0x400000001010a82b */ /* 0x000fca0000000816 */
[----:B------:R-:W-:-:S05]  /*1030*/  DFMA R18, R18, R20, R18 ;  /* 0x000000141212722b */ /* 0x000fca0000000012 */
[----:B------:R-:W-:-:S03]  /*1040*/  @!P2 LOP3.LUT R26, R17, 0x7ff00000, RZ, 0xc0, !PT ;  /* 0x7ff00000111aa812 */ /* 0x000fc600078ec0ff */
[----:B------:R-:W-:Y:S02]  /*1050*/  DMUL R20, R18, R16 ;  /* 0x0000001012147228 */ /* 0x000fe40000000000 */
[----:B------:R-:W-:-:S05]  /*1060*/  VIADD R22, R26, 0xffffffff ;  /* 0xffffffff1a167836 */ /* 0x000fca0000000000 */
[----:B------:R-:W-:Y:S01]  /*1070*/  ISETP.GT.U32.AND P0, PT, R22, 0x7feffffe, PT ;  /* 0x7feffffe1600780c */ /* 0x000fe20003f04070 */
[----:B------:R-:W-:-:S03]  /*1080*/  DFMA R22, R20, -R10, R16 ;  /* 0x8000000a1416722b */ /* 0x000fc60000000010 */
[----:B------:R-:W-:-:S05]  /*1090*/  ISETP.GT.U32.OR P0, PT, R27, 0x7feffffe, P0 ;  /* 0x7feffffe1b00780c */ /* 0x000fca0000704470 */
[----:B------:R-:W-:-:S08]  /*10a0*/  DFMA R22, R18, R22, R20 ;  /* 0x000000161216722b */ /* 0x000fd00000000014 */
[----:B------:R-:W-:Y:S05]  /*10b0*/  @P0 BRA `(.L_x_11) ;  /* 0x00000000006c0947 */ /* 0x000fea0003800000 */
[----:B------:R-:W-:-:S04]  /*10c0*/  LOP3.LUT R7, R9, 0x7ff00000, RZ, 0xc0, !PT ;  /* 0x7ff0000009077812 */ /* 0x000fc800078ec0ff */
[CC--:B------:R-:W-:Y:S02]  /*10d0*/  VIADDMNMX R6, R4.reuse, -R7.reuse, 0xb9600000, !PT ;  /* 0xb960000004067446 */ /* 0x0c0fe40007800907 */
[----:B------:R-:W-:Y:S02]  /*10e0*/  ISETP.GE.U32.AND P0, PT, R4, R7, PT ;  /* 0x000000070400720c */ /* 0x000fe40003f06070 */
[----:B------:R-:W-:Y:S01]  /*10f0*/  VIMNMX R4, PT, PT, R6, 0x46a00000, PT ;  /* 0x46a0000006047848 */ /* 0x000fe20003fe0100 */
[----:B------:R-:W-:Y:S01]  /*1100*/  IMAD.MOV.U32 R6, RZ, RZ, RZ ;  /* 0x000000ffff067224 */ /* 0x000fe200078e00ff */
[----:B------:R-:W-:-:S05]  /*1110*/  SEL R7, R24, 0x63400000, !P0 ;  /* 0x6340000018077807 */ /* 0x000fca0004000000 */
[----:B------:R-:W-:-:S04]  /*1120*/  IMAD.IADD R4, R4, 0x1, -R7 ;  /* 0x0000000104047824 */ /* 0x000fc800078e0a07 */
[----:B------:R-:W-:-:S06]  /*1130*/  VIADD R7, R4, 0x7fe00000 ;  /* 0x7fe0000004077836 */ /* 0x000fcc0000000000 */
[----:B------:R-:W-:-:S10]  /*1140*/  DMUL R18, R22, R6 ;  /* 0x0000000616127228 */ /* 0x000fd40000000000 */
[----:B------:R-:W-:-:S13]  /*1150*/  FSETP.GTU.AND P0, PT, |R19|, 1.469367938527859385e-39, PT ;  /* 0x001000001300780b */ /* 0x000fda0003f0c200 */
[----:B------:R-:W-:Y:S05]  /*1160*/  @P0 BRA `(.L_x_12) ;  /* 0x0000000000940947 */ /* 0x000fea0003800000 */
[----:B------:R-:W-:Y:S01]  /*1170*/  DFMA R10, R22, -R10, R16 ;  /* 0x8000000a160a722b */ /* 0x000fe20000000010 */
[----:B------:R-:W-:-:S09]  /*1180*/  IMAD.MOV.U32 R6, RZ, RZ, RZ ;  /* 0x000000ffff067224 */ /* 0x000fd200078e00ff */
[C---:B------:R-:W-:Y:S02]  /*1190*/  FSETP.NEU.AND P0, PT, R11.reuse, RZ, PT ;  /* 0x000000ff0b00720b */ /* 0x040fe40003f0d000 */
[----:B------:R-:W-:-:S04]  /*11a0*/  LOP3.LUT R17, R11, 0x80000000, R9, 0x48, !PT ;  /* 0x800000000b117812 */ /* 0x000fc800078e4809 */
[----:B------:R-:W-:-:S07]  /*11b0*/  LOP3.LUT R7, R17, R7, RZ, 0xfc, !PT ;  /* 0x0000000711077212 */ /* 0x000fce00078efcff */
[----:B------:R-:W-:Y:S05]  /*11c0*/  @!P0 BRA `(.L_x_12) ;  /* 0x00000000007c8947 */ /* 0x000fea0003800000 */
[----:B------:R-:W-:Y:S01]  /*11d0*/  IMAD.MOV R9, RZ, RZ, -R4 ;  /* 0x000000ffff097224 */ /* 0x000fe200078e0a04 */
[----:B------:R-:W-:Y:S01]  /*11e0*/  DMUL.RP R6, R22, R6 ;  /* 0x0000000616067228 */ /* 0x000fe20000008000 */
[----:B------:R-:W-:-:S06]  /*11f0*/  IMAD.MOV.U32 R8, RZ, RZ, RZ ;  /* 0x000000ffff087224 */ /* 0x000fcc00078e00ff */
[----:B------:R-:W-:-:S03]  /*1200*/  DFMA R8, R18, -R8, R22 ;  /* 0x800000081208722b */ /* 0x000fc60000000016 */
[----:B------:R-:W-:-:S03]  /*1210*/  LOP3.LUT R17, R7, R17, RZ, 0x3c, !PT ;  /* 0x0000001107117212 */ /* 0x000fc600078e3cff */
[----:B------:R-:W-:-:S04]  /*1220*/  IADD3 R8, PT, PT, -R4, -0x43300000, RZ ;  /* 0xbcd0000004087810 */ /* 0x000fc80007ffe1ff */
[----:B------:R-:W-:-:S04]  /*1230*/  FSETP.NEU.AND P0, PT, |R9|, R8, PT ;  /* 0x000000080900720b */ /* 0x000fc80003f0d200 */
[----:B------:R-:W-:Y:S02]  /*1240*/  FSEL R18, R6, R18, !P0 ;  /* 0x0000001206127208 */ /* 0x000fe40004000000 */
[----:B------:R-:W-:Y:S01]  /*1250*/  FSEL R19, R17, R19, !P0 ;  /* 0x0000001311137208 */ /* 0x000fe20004000000 */
[----:B------:R-:W-:Y:S06]  /*1260*/  BRA `(.L_x_12) ;  /* 0x0000000000547947 */ /* 0x000fec0003800000 */
.L_x_11:
[----:B------:R-:W-:-:S14]  /*1270*/  DSETP.NAN.AND P0, PT, R6, R6, PT ;  /* 0x000000060600722a */ /* 0x000fdc0003f08000 */
[----:B------:R-:W-:Y:S05]  /*1280*/  @P0 BRA `(.L_x_13) ;  /* 0x0000000000440947 */ /* 0x000fea0003800000 */
[----:B------:R-:W-:-:S14]  /*1290*/  DSETP.NAN.AND P0, PT, R8, R8, PT ;  /* 0x000000080800722a */ /* 0x000fdc0003f08000 */
[----:B------:R-:W-:Y:S05]  /*12a0*/  @P0 BRA `(.L_x_14) ;  /* 0x0000000000300947 */ /* 0x000fea0003800000 */
[----:B------:R-:W-:Y:S01]  /*12b0*/  ISETP.NE.AND P0, PT, R26, R25, PT ;  /* 0x000000191a00720c */ /* 0x000fe20003f05270 */
[----:B------:R-:W-:Y:S02]  /*12c0*/  IMAD.MOV.U32 R18, RZ, RZ, 0x0 ;  /* 0x00000000ff127424 */ /* 0x000fe400078e00ff */
[----:B------:R-:W-:-:S10]  /*12d0*/  IMAD.MOV.U32 R19, RZ, RZ, -0x80000 ;  /* 0xfff80000ff137424 */ /* 0x000fd400078e00ff */
[----:B------:R-:W-:Y:S05]  /*12e0*/  @!P0 BRA `(.L_x_12) ;  /* 0x0000000000348947 */ /* 0x000fea0003800000 */
[----:B------:R-:W-:Y:S02]  /*12f0*/  ISETP.NE.AND P0, PT, R26, 0x7ff00000, PT ;  /* 0x7ff000001a00780c */ /* 0x000fe40003f05270 */
[----:B------:R-:W-:Y:S02]  /*1300*/  LOP3.LUT R19, R7, 0x80000000, R9, 0x48, !PT ;  /* 0x8000000007137812 */ /* 0x000fe400078e4809 */
[----:B------:R-:W-:-:S13]  /*1310*/  ISETP.EQ.OR P0, PT, R25, RZ, !P0 ;  /* 0x000000ff1900720c */ /* 0x000fda0004702670 */
[----:B------:R-:W-:Y:S01]  /*1320*/  @P0 LOP3.LUT R4, R19, 0x7ff00000, RZ, 0xfc, !PT ;  /* 0x7ff0000013040812 */ /* 0x000fe200078efcff */
[----:B------:R-:W-:Y:S02]  /*1330*/  @!P0 IMAD.MOV.U32 R18, RZ, RZ, RZ ;  /* 0x000000ffff128224 */ /* 0x000fe400078e00ff */
[----:B------:R-:W-:Y:S02]  /*1340*/  @P0 IMAD.MOV.U32 R18, RZ, RZ, RZ ;  /* 0x000000ffff120224 */ /* 0x000fe400078e00ff */
[----:B------:R-:W-:Y:S01]  /*1350*/  @P0 IMAD.MOV.U32 R19, RZ, RZ, R4 ;  /* 0x000000ffff130224 */ /* 0x000fe200078e0004 */
[----:B------:R-:W-:Y:S06]  /*1360*/  BRA `(.L_x_12) ;  /* 0x0000000000147947 */ /* 0x000fec0003800000 */
.L_x_14:
[----:B------:R-:W-:Y:S01]  /*1370*/  LOP3.LUT R19, R9, 0x80000, RZ, 0xfc, !PT ;  /* 0x0008000009137812 */ /* 0x000fe200078efcff */
[----:B------:R-:W-:Y:S01]  /*1380*/  IMAD.MOV.U32 R18, RZ, RZ, R8 ;  /* 0x000000ffff127224 */ /* 0x000fe200078e0008 */
[----:B------:R-:W-:Y:S06]  /*1390*/  BRA `(.L_x_12) ;  /* 0x0000000000087947 */ /* 0x000fec0003800000 */
.L_x_13:
[----:B------:R-:W-:Y:S01]  /*13a0*/  LOP3.LUT R19, R7, 0x80000, RZ, 0xfc, !PT ;  /* 0x0008000007137812 */ /* 0x000fe200078efcff */
[----:B------:R-:W-:-:S07]  /*13b0*/  IMAD.MOV.U32 R18, RZ, RZ, R6 ;  /* 0x000000ffff127224 */ /* 0x000fce00078e0006 */
.L_x_12:
[----:B------:R-:W-:Y:S05]  /*13c0*/  BSYNC.RECONVERGENT B1 ;  /* 0x0000000000017941 */ /* 0x000fea0003800200 */
.L_x_10:
[----:B------:R-:W-:Y:S02]  /*13d0*/  IMAD.MOV.U32 R6, RZ, RZ, R0 ;  /* 0x000000ffff067224 */ /* 0x000fe400078e0000 */
[----:B------:R-:W-:-:S04]  /*13e0*/  IMAD.MOV.U32 R7, RZ, RZ, 0x0 ;  /* 0x00000000ff077424 */ /* 0x000fc800078e00ff */
[----:B------:R-:W-:Y:S05]  /*13f0*/  RET.REL.NODEC R6 `(_Z7fractaliiiiPh) ;  /* 0xffffffec06007950 */ /* 0x000fea0003c3ffff */
        .type           $_Z7fractaliiiiPh$__internal_trig_reduction_slowpathd,@function
        .size           $_Z7fractaliiiiPh$__internal_trig_reduction_slowpathd,(.L_x_23 - $_Z7fractaliiiiPh$__internal_trig_reduction_slowpathd)
$_Z7fractaliiiiPh$__internal_trig_reduction_slowpathd:
[----:B------:R-:W-:Y:S01]  /*1400*/  SHF.R.U32.HI R14, RZ, 0x14, R0 ;  /* 0x00000014ff0e7819 */ /* 0x000fe20000011600 */
[----:B------:R-:W-:Y:S02]  /*1410*/  IMAD.MOV.U32 R20, RZ, RZ, R6 ;  /* 0x000000ffff147224 */ /* 0x000fe400078e0006 */
[----:B------:R-:W-:Y:S01]  /*1420*/  IMAD.MOV.U32 R21, RZ, RZ, R0 ;  /* 0x000000ffff157224 */ /* 0x000fe200078e0000 */
[----:B------:R-:W-:Y:S01]  /*1430*/  LOP3.LUT R7, R14, 0x7ff, RZ, 0xc0, !PT ;  /* 0x000007ff0e077812 */ /* 0x000fe200078ec0ff */
[----:B------:R-:W-:-:S03]  /*1440*/  IMAD.MOV.U32 R6, RZ, RZ, RZ ;  /* 0x000000ffff067224 */ /* 0x000fc600078e00ff */
[----:B------:R-:W-:-:S13]  /*1450*/  ISETP.NE.AND P0, PT, R7, 0x7ff, PT ;  /* 0x000007ff0700780c */ /* 0x000fda0003f05270 */
[----:B------:R-:W-:Y:S05]  /*1460*/  @!P0 BRA `(.L_x_15) ;  /* 0x0000000800488947 */ /* 0x000fea0003800000 */
[----:B------:R-:W-:Y:S01]  /*1470*/  VIADD R6, R7, 0xfffffc00 ;  /* 0xfffffc0007067836 */ /* 0x000fe20000000000 */
[----:B------:R-:W-:Y:S01]  /*1480*/  BSSY.RECONVERGENT B2, `(.L_x_16) ;  /* 0x000002f000027945 */ /* 0x000fe20003800200 */
[----:B------:R-:W-:-:S03]  /*1490*/  CS2R R10, SRZ ;  /* 0x00000000000a7805 */ /* 0x000fc6000001ff00 */
[----:B------:R-:W-:Y:S02]  /*14a0*/  SHF.R.U32.HI R17, RZ, 0x6, R6 ;  /* 0x00000006ff117819 */ /* 0x000fe40000011606 */
[----:B------:R-:W-:Y:S02]  /*14b0*/  ISETP.GE.U32.AND P0, PT, R6, 0x80, PT ;  /* 0x000000800600780c */ /* 0x000fe40003f06070 */
[C---:B------:R-:W-:Y:S02]  /*14c0*/  IADD3 R8, PT, PT, -R17.reuse, 0x13, RZ ;  /* 0x0000001311087810 */ /* 0x040fe40007ffe1ff */
[----:B------:R-:W-:Y:S02]  /*14d0*/  IADD3 R9, PT, PT, -R17, 0xf, RZ ;  /* 0x0000000f11097810 */ /* 0x000fe40007ffe1ff */
[----:B------:R-:W-:-:S04]  /*14e0*/  SEL R8, R8, 0x12, P0 ;  /* 0x0000001208087807 */ /* 0x000fc80000000000 */
[----:B------:R-:W-:-:S13]  /*14f0*/  ISETP.GE.AND P0, PT, R9, R8, PT ;  /* 0x000000080900720c */ /* 0x000fda0003f06270 */
[----:B------:R-:W-:Y:S05]  /*1500*/  @P0 BRA `(.L_x_17) ;  /* 0x0000000000980947 */ /* 0x000fea0003800000 */
[----:B------:R-:W0:Y:S01]  /*1510*/  LDC.64 R12, c[0x0][0x358] ;  /* 0x0000d600ff0c7b82 */ /* 0x000e220000000a00 */
[C---:B------:R-:W-:Y:S01]  /*1520*/  SHF.L.U64.HI R19, R20.reuse, 0xb, R21 ;  /* 0x0000000b14137819 */ /* 0x040fe20000010215 */
[----:B------:R-:W-:Y:S01]  /*1530*/  BSSY.RECONVERGENT B3, `(.L_x_18) ;  /* 0x0000022000037945 */ /* 0x000fe20003800200 */
[----:B------:R-:W-:Y:S01]  /*1540*/  IMAD.SHL.U32 R15, R20, 0x800, RZ ;  /* 0x00000800140f7824 */ /* 0x000fe200078e00ff */
[----:B------:R-:W-:Y:S01]  /*1550*/  IADD3 R16, PT, PT, RZ, -R17, -R8 ;  /* 0x80000011ff107210 */ /* 0x000fe20007ffe808 */
[----:B------:R-:W-:Y:S01]  /*1560*/  IMAD.MOV.U32 R18, RZ, RZ, RZ ;  /* 0x000000ffff127224 */ /* 0x000fe200078e00ff */
[----:B------:R-:W-:Y:S02]  /*1570*/  CS2R R10, SRZ ;  /* 0x00000000000a7805 */ /* 0x000fe4000001ff00 */
[----:B------:R-:W-:-:S07]  /*1580*/  LOP3.LUT R19, R19, 0x80000000, RZ, 0xfc, !PT ;  /* 0x8000000013137812 */ /* 0x000fce00078efcff */
.L_x_19:
[----:B------:R-:W1:Y:S01]  /*1590*/  LDC.64 R6, c[0x4][RZ] ;  /* 0x01000000ff067b82 */ /* 0x000e620000000a00 */
[----:B0-----:R-:W-:Y:S02]  /*15a0*/  R2UR UR6, R12 ;  /* 0x000000000c0672ca */ /* 0x001fe400000e0000 */
[----:B------:R-:W-:Y:S01]  /*15b0*/  R2UR UR7, R13 ;  /* 0x000000000d0772ca */ /* 0x000fe200000e0000 */
[----:B-1----:R-:W-:-:S12]  /*15c0*/  IMAD.WIDE R6, R9, 0x8, R6 ;  /* 0x0000000809067825 */ /* 0x002fd800078e0206 */
[----:B------:R-:W2:Y:S01]  /*15d0*/  LDG.E.64.CONSTANT R6, desc[UR6][R6.64] ;  /* 0x0000000606067981 */ /* 0x000ea2000c1e9b00 */
[----:B------:R-:W-:Y:S02]  /*15e0*/  VIADD R16, R16, 0x1 ;  /* 0x0000000110107836 */ /* 0x000fe40000000000 */
[----:B------:R-:W-:Y:S02]  /*15f0*/  VIADD R9, R9, 0x1 ;  /* 0x0000000109097836 */ /* 0x000fe40000000000 */
[----:B--2---:R-:W-:-:S04]  /*1600*/  IMAD.WIDE.U32 R10, P2, R6, R15, R10 ;  /* 0x0000000f060a7225 */ /* 0x004fc8000784000a */
[----:B------:R-:W-:Y:S02]  /*1610*/  IMAD R21, R6, R19, RZ ;  /* 0x0000001306157224 */ /* 0x000fe400078e02ff */
[CC--:B------:R-:W-:Y:S02]  /*1620*/  IMAD R20, R7.reuse, R15.reuse, RZ ;  /* 0x0000000f07147224 */ /* 0x0c0fe400078e02ff */
[----:B------:R-:W-:Y:S01]  /*1630*/  IMAD.HI.U32 R23, R7, R15, RZ ;  /* 0x0000000f07177227 */ /* 0x000fe200078e00ff */
[----:B------:R-:W-:-:S03]  /*1640*/  IADD3 R11, P0, PT, R21, R11, RZ ;  /* 0x0000000b150b7210 */ /* 0x000fc60007f1e0ff */
[----:B------:R-:W-:Y:S01]  /*1650*/  IMAD R21, R18, 0x8, R1 ;  /* 0x0000000812157824 */ /* 0x000fe200078e0201 */
[----:B------:R-:W-:Y:S01]  /*1660*/  IADD3 R11, P1, PT, R20, R11, RZ ;  /* 0x0000000b140b7210 */ /* 0x000fe20007f3e0ff */
[----:B------:R-:W-:-:S04]  /*1670*/  IMAD.HI.U32 R20, R6, R19, RZ ;  /* 0x0000001306147227 */ /* 0x000fc800078e00ff */
[----:B------:R-:W-:Y:S01]  /*1680*/  IMAD.X R6, RZ, RZ, R20, P2 ;  /* 0x000000ffff067224 */ /* 0x000fe200010e0614 */
[----:B------:R0:W-:Y:S01]  /*1690*/  STL.64 [R21], R10 ;  /* 0x0000000a15007387 */ /* 0x0001e20000100a00 */
[----:B------:R-:W-:-:S03]  /*16a0*/  IMAD.HI.U32 R20, R7, R19, RZ ;  /* 0x0000001307147227 */ /* 0x000fc600078e00ff */
[----:B------:R-:W-:Y:S01]  /*16b0*/  IADD3.X R6, P0, PT, R23, R6, RZ, P0, !PT ;  /* 0x0000000617067210 */ /* 0x000fe2000071e4ff */
[----:B------:R-:W-:Y:S02]  /*16c0*/  IMAD R7, R7, R19, RZ ;  /* 0x0000001307077224 */ /* 0x000fe400078e02ff */
[----:B------:R-:W-:-:S03]  /*16d0*/  VIADD R18, R18, 0x1 ;  /* 0x0000000112127836 */ /* 0x000fc60000000000 */
[----:B------:R-:W-:Y:S01]  /*16e0*/  IADD3.X R7, P1, PT, R7, R6, RZ, P1, !PT ;  /* 0x0000000607077210 */ /* 0x000fe20000f3e4ff */
[----:B------:R-:W-:Y:S01]  /*16f0*/  IMAD.X R6, RZ, RZ, R20, P0 ;  /* 0x000000ffff067224 */ /* 0x000fe200000e0614 */
[----:B------:R-:W-:-:S03]  /*1700*/  ISETP.NE.AND P0, PT, R16, -0xf, PT ;  /* 0xfffffff11000780c */ /* 0x000fc60003f05270 */
[----:B------:R-:W-:Y:S02]  /*1710*/  IMAD.X R6, RZ, RZ, R6, P1 ;  /* 0x000000ffff067224 */ /* 0x000fe400008e0606 */
[----:B0-----:R-:W-:Y:S02]  /*1720*/  IMAD.MOV.U32 R10, RZ, RZ, R7 ;  /* 0x000000ffff0a7224 */ /* 0x001fe400078e0007 */
[----:B------:R-:W-:-:S06]  /*1730*/  IMAD.MOV.U32 R11, RZ, RZ, R6 ;  /* 0x000000ffff0b7224 */ /* 0x000fcc00078e0006 */
[----:B------:R-:W-:Y:S05]  /*1740*/  @P0 BRA `(.L_x_19) ;  /* 0xfffffffc00900947 */ /* 0x000fea000383ffff */
[----:B------:R-:W-:Y:S05]  /*1750*/  BSYNC.RECONVERGENT B3 ;  /* 0x0000000000037941 */ /* 0x000fea0003800200 */
.L_x_18:
[----:B------:R-:W-:-:S07]  /*1760*/  IMAD.MOV.U32 R9, RZ, RZ, R8 ;  /* 0x000000ffff097224 */ /* 0x000fce00078e0008 */
.L_x_17:
[----:B------:R-:W-:Y:S05]  /*1770*/  BSYNC.RECONVERGENT B2 ;  /* 0x0000000000027941 */ /* 0x000fea0003800200 */
.L_x_16:
[----:B------:R-:W-:Y:S01]  /*1780*/  LOP3.LUT P0, R25, R14, 0x3f, RZ, 0xc0, !PT ;  /* 0x0000003f0e197812 */ /* 0x000fe2000780c0ff */
[----:B------:R-:W-:-:S04]  /*1790*/  IMAD.IADD R6, R17, 0x1, R9 ;  /* 0x0000000111067824 */ /* 0x000fc800078e0209 */
[----:B------:R-:W-:-:S05]  /*17a0*/  IMAD.U32 R23, R6, 0x8, R1 ;  /* 0x0000000806177824 */ /* 0x000fca00078e0001 */
[----:B------:R0:W-:Y:S04]  /*17b0*/  STL.64 [R23+-0x78], R10 ;  /* 0xffff880a17007387 */ /* 0x0001e80000100a00 */
[----:B------:R-:W2:Y:S04]  /*17c0*/  @P0 LDL.64 R14, [R1+0x8] ;  /* 0x00000800010e0983 */ /* 0x000ea80000100a00 */
[----:B------:R-:W3:Y:S04]  /*17d0*/  LDL.64 R8, [R1+0x10] ;  /* 0x0000100001087983 */ /* 0x000ee80000100a00 */
[----:B------:R-:W4:Y:S01]  /*17e0*/  LDL.64 R6, [R1+0x18] ;  /* 0x0000180001067983 */ /* 0x000f220000100a00 */
[----:B------:R-:W-:Y:S01]  /*17f0*/  @P0 LOP3.LUT R12, R25, 0x3f, RZ, 0x3c, !PT ;  /* 0x0000003f190c0812 */ /* 0x000fe200078e3cff */
[----:B------:R-:W-:Y:S01]  /*1800*/  BSSY.RECONVERGENT B2, `(.L_x_20) ;  /* 0x0000034000027945 */ /* 0x000fe20003800200 */
[----:B--2---:R-:W-:-:S02]  /*1810*/  @P0 SHF.R.U64 R13, R14, 0x1, R15 ;  /* 0x000000010e0d0819 */ /* 0x004fc4000000120f */
[----:B------:R-:W-:Y:S02]  /*1820*/  @P0 SHF.R.U32.HI R15, RZ, 0x1, R15 ;  /* 0x00000001ff0f0819 */ /* 0x000fe4000001160f */
[CC--:B---3--:R-:W-:Y:S02]  /*1830*/  @P0 SHF.L.U32 R17, R8.reuse, R25.reuse, RZ ;  /* 0x0000001908110219 */ /* 0x0c8fe400000006ff */
[----:B0-----:R-:W-:Y:S02]  /*1840*/  @P0 SHF.R.U64 R10, R13, R12, R15 ;  /* 0x0000000c0d0a0219 */ /* 0x001fe4000000120f */
[--C-:B------:R-:W-:Y:S02]  /*1850*/  @P0 SHF.R.U32.HI R21, RZ, 0x1, R9.reuse ;  /* 0x00000001ff150819 */ /* 0x100fe40000011609 */
[C-C-:B------:R-:W-:Y:S02]  /*1860*/  @P0 SHF.R.U64 R19, R8.reuse, 0x1, R9.reuse ;  /* 0x0000000108130819 */ /* 0x140fe40000001209 */
[----:B------:R-:W-:-:S02]  /*1870*/  @P0 SHF.L.U64.HI R14, R8, R25, R9 ;  /* 0x00000019080e0219 */ /* 0x000fc40000010209 */
[----:B------:R-:W-:Y:S02]  /*1880*/  @P0 SHF.R.U32.HI R11, RZ, R12, R15 ;  /* 0x0000000cff0b0219 */ /* 0x000fe4000001160f */
[----:B------:R-:W-:Y:S02]  /*1890*/  @P0 LOP3.LUT R8, R17, R10, RZ, 0xfc, !PT ;  /* 0x0000000a11080212 */ /* 0x000fe400078efcff */
[----:B----4-:R-:W-:Y:S02]  /*18a0*/  @P0 SHF.L.U32 R13, R6, R25, RZ ;  /* 0x00000019060d0219 */ /* 0x010fe400000006ff */
[----:B------:R-:W-:Y:S02]  /*18b0*/  @P0 SHF.R.U64 R16, R19, R12, R21 ;  /* 0x0000000c13100219 */ /* 0x000fe40000001215 */
[----:B------:R-:W-:Y:S01]  /*18c0*/  @P0 LOP3.LUT R9, R14, R11, RZ, 0xfc, !PT ;  /* 0x0000000b0e090212 */ /* 0x000fe200078efcff */
[----:B------:R-:W-:Y:S01]  /*18d0*/  IMAD.SHL.U32 R14, R8, 0x4, RZ ;  /* 0x00000004080e7824 */ /* 0x000fe200078e00ff */
[----:B------:R-:W-:-:S02]  /*18e0*/  @P0 SHF.L.U64.HI R11, R6, R25, R7 ;  /* 0x00000019060b0219 */ /* 0x000fc40000010207 */
[----:B------:R-:W-:Y:S02]  /*18f0*/  @P0 LOP3.LUT R6, R13, R16, RZ, 0xfc, !PT ;  /* 0x000000100d060212 */ /* 0x000fe400078efcff */
[----:B------:R-:W-:Y:S02]  /*1900*/  @P0 SHF.R.U32.HI R12, RZ, R12, R21 ;  /* 0x0000000cff0c0219 */ /* 0x000fe40000011615 */
[----:B------:R-:W-:Y:S02]  /*1910*/  SHF.L.U64.HI R15, R8, 0x2, R9 ;  /* 0x00000002080f7819 */ /* 0x000fe40000010209 */
[----:B------:R-:W-:Y:S02]  /*1920*/  SHF.L.W.U32.HI R8, R9, 0x2, R6 ;  /* 0x0000000209087819 */ /* 0x000fe40000010e06 */
[----:B------:R-:W-:Y:S02]  /*1930*/  @P0 LOP3.LUT R7, R11, R12, RZ, 0xfc, !PT ;  /* 0x0000000c0b070212 */ /* 0x000fe400078efcff */
[----:B------:R-:W-:-:S02]  /*1940*/  IADD3 RZ, P0, PT, RZ, -R14, RZ ;  /* 0x8000000effff7210 */ /* 0x000fc40007f1e0ff */
[----:B------:R-:W-:Y:S02]  /*1950*/  LOP3.LUT R9, RZ, R15, RZ, 0x33, !PT ;  /* 0x0000000fff097212 */ /* 0x000fe400078e33ff */
[----:B------:R-:W-:Y:S02]  /*1960*/  SHF.L.W.U32.HI R6, R6, 0x2, R7 ;  /* 0x0000000206067819 */ /* 0x000fe40000010e07 */
[----:B------:R-:W-:Y:S02]  /*1970*/  LOP3.LUT R11, RZ, R8, RZ, 0x33, !PT ;  /* 0x00000008ff0b7212 */ /* 0x000fe400078e33ff */
[----:B------:R-:W-:Y:S02]  /*1980*/  IADD3.X R10, P0, PT, RZ, R9, RZ, P0, !PT ;  /* 0x00000009ff0a7210 */ /* 0x000fe4000071e4ff */
[----:B------:R-:W-:Y:S02]  /*1990*/  LOP3.LUT R9, RZ, R6, RZ, 0x33, !PT ;  /* 0x00000006ff097212 */ /* 0x000fe400078e33ff */
[----:B------:R-:W-:-:S02]  /*19a0*/  IADD3.X R11, P1, PT, RZ, R11, RZ, P0, !PT ;  /* 0x0000000bff0b7210 */ /* 0x000fc4000073e4ff */
[----:B------:R-:W-:-:S03]  /*19b0*/  ISETP.GT.U32.AND P2, PT, R8, -0x1, PT ;  /* 0xffffffff0800780c */ /* 0x000fc60003f44070 */
[----:B------:R-:W-:Y:S01]  /*19c0*/  IMAD.X R9, RZ, RZ, R9, P1 ;  /* 0x000000ffff097224 */ /* 0x000fe200008e0609 */
[----:B------:R-:W-:-:S04]  /*19d0*/  ISETP.GT.AND.EX P0, PT, R6, -0x1, PT, P2 ;  /* 0xffffffff0600780c */ /* 0x000fc80003f04320 */
[----:B------:R-:W-:Y:S02]  /*19e0*/  SEL R9, R6, R9, P0 ;  /* 0x0000000906097207 */ /* 0x000fe40000000000 */
[----:B------:R-:W-:Y:S02]  /*19f0*/  SEL R13, R8, R11, P0 ;  /* 0x0000000b080d7207 */ /* 0x000fe40000000000 */
[----:B------:R-:W-:Y:S02]  /*1a00*/  ISETP.NE.U32.AND P1, PT, R9, RZ, PT ;  /* 0x000000ff0900720c */ /* 0x000fe40003f25070 */
[----:B------:R-:W-:Y:S02]  /*1a10*/  SEL R15, R15, R10, P0 ;  /* 0x0000000a0f0f7207 */ /* 0x000fe40000000000 */
[----:B------:R-:W-:Y:S01]  /*1a20*/  SEL R11, R13, R9, !P1 ;  /* 0x000000090d0b7207 */ /* 0x000fe20004800000 */
[----:B------:R-:W-:-:S05]  /*1a30*/  @!P0 IMAD.MOV R14, RZ, RZ, -R14 ;  /* 0x000000ffff0e8224 */ /* 0x000fca00078e0a0e */
[----:B------:R-:W0:Y:S02]  /*1a40*/  FLO.U32 R11, R11 ;  /* 0x0000000b000b7300 */ /* 0x000e2400000e0000 */
[C---:B0-----:R-:W-:Y:S02]  /*1a50*/  IADD3 R12, PT, PT, -R11.reuse, 0x1f, RZ ;  /* 0x0000001f0b0c7810 */ /* 0x041fe40007ffe1ff */
[----:B------:R-:W-:-:S03]  /*1a60*/  IADD3 R8, PT, PT, -R11, 0x3f, RZ ;  /* 0x0000003f0b087810 */ /* 0x000fc60007ffe1ff */
[----:B------:R-:W-:-:S05]  /*1a70*/  @P1 IMAD.MOV R8, RZ, RZ, R12 ;  /* 0x000000ffff081224 */ /* 0x000fca00078e020c */
[----:B------:R-:W-:-:S13]  /*1a80*/  ISETP.NE.AND P1, PT, R8, RZ, PT ;  /* 0x000000ff0800720c */ /* 0x000fda0003f25270 */
[----:B------:R-:W-:Y:S05]  /*1a90*/  @!P1 BRA `(.L_x_21) ;  /* 0x0000000000289947 */ /* 0x000fea0003800000 */
[--C-:B------:R-:W-:Y:S02]  /*1aa0*/  SHF.R.U64 R12, R14, 0x1, R15.reuse ;  /* 0x000000010e0c7819 */ /* 0x100fe4000000120f */
[C---:B------:R-:W-:Y:S02]  /*1ab0*/  LOP3.LUT R10, R8.reuse, 0x3f, RZ, 0xc0, !PT ;  /* 0x0000003f080a7812 */ /* 0x040fe400078ec0ff */
[----:B------:R-:W-:Y:S02]  /*1ac0*/  SHF.R.U32.HI R14, RZ, 0x1, R15 ;  /* 0x00000001ff0e7819 */ /* 0x000fe4000001160f */
[----:B------:R-:W-:Y:S02]  /*1ad0*/  LOP3.LUT R11, R8, 0x3f, RZ, 0xc, !PT ;  /* 0x0000003f080b7812 */ /* 0x000fe400078e0cff */
[CC--:B------:R-:W-:Y:S02]  /*1ae0*/  SHF.L.U64.HI R16, R13.reuse, R10.reuse, R9 ;  /* 0x0000000a0d107219 */ /* 0x0c0fe40000010209 */
[----:B------:R-:W-:-:S02]  /*1af0*/  SHF.L.U32 R10, R13, R10, RZ ;  /* 0x0000000a0d0a7219 */ /* 0x000fc400000006ff */
[-CC-:B------:R-:W-:Y:S02]  /*1b00*/  SHF.R.U64 R9, R12, R11.reuse, R14.reuse ;  /* 0x0000000b0c097219 */ /* 0x180fe4000000120e */
[----:B------:R-:W-:Y:S02]  /*1b10*/  SHF.R.U32.HI R11, RZ, R11, R14 ;  /* 0x0000000bff0b7219 */ /* 0x000fe4000001160e */
[----:B------:R-:W-:Y:S02]  /*1b20*/  LOP3.LUT R13, R10, R9, RZ, 0xfc, !PT ;  /* 0x000000090a0d7212 */ /* 0x000fe400078efcff */
[----:B------:R-:W-:-:S07]  /*1b30*/  LOP3.LUT R9, R16, R11, RZ, 0xfc, !PT ;  /* 0x0000000b10097212 */ /* 0x000fce00078efcff */
.L_x_21:
[----:B------:R-:W-:Y:S05]  /*1b40*/  BSYNC.RECONVERGENT B2 ;  /* 0x0000000000027941 */ /* 0x000fea0003800200 */
.L_x_20:
[----:B------:R-:W-:-:S04]  /*1b50*/  IMAD.WIDE.U32 R14, R13, 0x2168c235, RZ ;  /* 0x2168c2350d0e7825 */ /* 0x000fc800078e00ff */
[----:B------:R-:W-:Y:S01]  /*1b60*/  IMAD.MOV.U32 R10, RZ, RZ, R15 ;  /* 0x000000ffff0a7224 */ /* 0x000fe200078e000f */
[----:B------:R-:W-:Y:S01]  /*1b70*/  IADD3 RZ, P1, PT, R14, R14, RZ ;  /* 0x0000000e0eff7210 */ /* 0x000fe20007f3e0ff */
[----:B------:R-:W-:Y:S02]  /*1b80*/  IMAD.MOV.U32 R11, RZ, RZ, RZ ;  /* 0x000000ffff0b7224 */ /* 0x000fe400078e00ff */
[----:B------:R-:W-:-:S04]  /*1b90*/  IMAD.HI.U32 R12, R9, -0x36f0255e, RZ ;  /* 0xc90fdaa2090c7827 */ /* 0x000fc800078e00ff */
[----:B------:R-:W-:-:S04]  /*1ba0*/  IMAD.WIDE.U32 R10, R13, -0x36f0255e, R10 ;  /* 0xc90fdaa20d0a7825 */ /* 0x000fc800078e000a */
[C---:B------:R-:W-:Y:S02]  /*1bb0*/  IMAD R13, R9.reuse, -0x36f0255e, RZ ;  /* 0xc90fdaa2090d7824 */ /* 0x040fe400078e02ff */
[----:B------:R-:W-:-:S04]  /*1bc0*/  IMAD.WIDE.U32 R10, P2, R9, 0x2168c235, R10 ;  /* 0x2168c235090a7825 */ /* 0x000fc8000784000a */
[----:B------:R-:W-:Y:S01]  /*1bd0*/  IMAD.X R9, RZ, RZ, R12, P2 ;  /* 0x000000ffff097224 */ /* 0x000fe200010e060c */
[----:B------:R-:W-:Y:S02]  /*1be0*/  IADD3 R11, P2, PT, R13, R11, RZ ;  /* 0x0000000b0d0b7210 */ /* 0x000fe40007f5e0ff */
[----:B------:R-:W-:Y:S02]  /*1bf0*/  IADD3.X RZ, P1, PT, R10, R10, RZ, P1, !PT ;  /* 0x0000000a0aff7210 */ /* 0x000fe40000f3e4ff */
[C---:B------:R-:W-:Y:S01]  /*1c00*/  ISETP.GT.U32.AND P3, PT, R11.reuse, RZ, PT ;  /* 0x000000ff0b00720c */ /* 0x040fe20003f64070 */
[----:B------:R-:W-:Y:S01]  /*1c10*/  IMAD.X R9, RZ, RZ, R9, P2 ;  /* 0x000000ffff097224 */ /* 0x000fe200010e0609 */
[----:B------:R-:W-:-:S04]  /*1c20*/  IADD3.X R10, P2, PT, R11, R11, RZ, P1, !PT ;  /* 0x0000000b0b0a7210 */ /* 0x000fc80000f5e4ff */
[C---:B------:R-:W-:Y:S01]  /*1c30*/  ISETP.GT.AND.EX P1, PT, R9.reuse, RZ, PT, P3 ;  /* 0x000000ff0900720c */ /* 0x040fe20003f24330 */
[----:B------:R-:W-:-:S03]  /*1c40*/  IMAD.X R12, R9, 0x1, R9, P2 ;  /* 0x00000001090c7824 */ /* 0x000fc600010e0609 */
[----:B------:R-:W-:Y:S02]  /*1c50*/  SEL R10, R10, R11, P1 ;  /* 0x0000000b0a0a7207 */ /* 0x000fe40000800000 */
[----:B------:R-:W-:Y:S02]  /*1c60*/  SEL R12, R12, R9, P1 ;  /* 0x000000090c0c7207 */ /* 0x000fe40000800000 */
[----:B------:R-:W-:Y:S02]  /*1c70*/  IADD3 R9, P2, PT, R10, 0x1, RZ ;  /* 0x000000010a097810 */ /* 0x000fe40007f5e0ff */
[----:B------:R-:W-:Y:S02]  /*1c80*/  SEL R11, RZ, 0xffffffff, !P1 ;  /* 0xffffffffff0b7807 */ /* 0x000fe40004800000 */
[----:B------:R-:W-:Y:S01]  /*1c90*/  LOP3.LUT P1, R0, R0, 0x80000000, RZ, 0xc0, !PT ;  /* 0x8000000000007812 */ /* 0x000fe2000782c0ff */
[----:B------:R-:W-:Y:S02]  /*1ca0*/  IMAD.X R10, RZ, RZ, R12, P2 ;  /* 0x000000ffff0a7224 */ /* 0x000fe400010e060c */
[----:B------:R-:W-:Y:S01]  /*1cb0*/  IMAD.IADD R11, R11, 0x1, -R8 ;  /* 0x000000010b0b7824 */ /* 0x000fe200078e0a08 */
[----:B------:R-:W-:-:S02]  /*1cc0*/  @!P0 LOP3.LUT R0, R0, 0x80000000, RZ, 0x3c, !PT ;  /* 0x8000000000008812 */ /* 0x000fc400078e3cff */
[----:B------:R-:W-:-:S04]  /*1cd0*/  SHF.R.U64 R9, R9, 0xa, R10 ;  /* 0x0000000a09097819 */ /* 0x000fc8000000120a */
[----:B------:R-:W-:-:S04]  /*1ce0*/  IADD3 R9, P2, PT, R9, 0x1, RZ ;  /* 0x0000000109097810 */ /* 0x000fc80007f5e0ff */
[----:B------:R-:W-:-:S04]  /*1cf0*/  LEA.HI.X R10, R10, RZ, RZ, 0x16, P2 ;  /* 0x000000ff0a0a7211 */ /* 0x000fc800010fb4ff */
[--C-:B------:R-:W-:Y:S02]  /*1d00*/  SHF.R.U64 R8, R9, 0x1, R10.reuse ;  /* 0x0000000109087819 */ /* 0x100fe4000000120a */
[----:B------:R-:W-:Y:S01]  /*1d10*/  SHF.R.U32.HI R9, RZ, 0x1e, R7 ;  /* 0x0000001eff097819 */ /* 0x000fe20000011607 */
[----:B------:R-:W-:Y:S01]  /*1d20*/  IMAD.SHL.U32 R7, R11, 0x100000, RZ ;  /* 0x001000000b077824 */ /* 0x000fe200078e00ff */
[----:B------:R-:W-:Y:S02]  /*1d30*/  SHF.R.U32.HI R10, RZ, 0x1, R10 ;  /* 0x00000001ff0a7819 */ /* 0x000fe4000001160a */
[----:B------:R-:W-:Y:S02]  /*1d40*/  IADD3 R20, P2, P3, RZ, RZ, R8 ;  /* 0x000000ffff147210 */ /* 0x000fe40007b5e008 */
[----:B------:R-:W-:Y:S02]  /*1d50*/  LEA.HI R6, R6, R9, RZ, 0x1 ;  /* 0x0000000906067211 */ /* 0x000fe400078f08ff */
[----:B------:R-:W-:-:S03]  /*1d60*/  IADD3.X R7, PT, PT, R7, 0x3fe00000, R10, P2, P3 ;  /* 0x3fe0000007077810 */ /* 0x000fc600017e640a */
[----:B------:R-:W-:Y:S01]  /*1d70*/  @P1 IMAD.MOV R6, RZ, RZ, -R6 ;  /* 0x000000ffff061224 */ /* 0x000fe200078e0a06 */
[----:B------:R-:W-:-:S07]  /*1d80*/  LOP3.LUT R21, R7, R0, RZ, 0xfc, !PT ;  /* 0x0000000007157212 */ /* 0x000fce00078efcff */
.L_x_15:
[----:B------:R-:W-:Y:S02]  /*1d90*/  IMAD.MOV.U32 R0, RZ, RZ, R6 ;  /* 0x000000ffff007224 */ /* 0x000fe400078e0006 */
[----:B------:R-:W-:Y:S02]  /*1da0*/  IMAD.MOV.U32 R6, RZ, RZ, R4 ;  /* 0x000000ffff067224 */ /* 0x000fe400078e0004 */
[----:B------:R-:W-:-:S04]  /*1db0*/  IMAD.MOV.U32 R7, RZ, RZ, 0x0 ;  /* 0x00000000ff077424 */ /* 0x000fc800078e00ff */
[----:B------:R-:W-:Y:S05]  /*1dc0*/  RET.REL.NODEC R6 `(_Z7fractaliiiiPh) ;  /* 0xffffffe0068c7950 */ /* 0x000fea0003c3ffff */
.L_x_22:
[----:B------:R-:W-:-:S00]  /*1dd0*/  BRA `(.L_x_22) ;  /* 0xfffffffc00fc7947 */ /* 0x000fc0000383ffff */
[----:B------:R-:W-:-:S00]  /*1de0*/  NOP ;  /* 0x0000000000007918 */ /* 0x000fc00000000000 */
        /* <DEDUP_REMOVED lines=9> */
.L_x_23:


//--------------------- .nv.global.init           --------------------------
	.section	.nv.global.init,"aw",@progbits
	.align	16
.nv.global.init:
	.type		__cudart_sin_cos_coeffs,@object
	.size		__cudart_sin_cos_coeffs,(__cudart_i2opi_d - __cudart_sin_cos_coeffs)
__cudart_sin_cos_coeffs:
        /*0000*/ 	.byte	0x46, 0xd2, 0xb0, 0x2c, 0xf1, 0xe5, 0x5a, 0xbe, 0x92, 0xe3, 0xac, 0x69, 0xe3, 0x1d, 0xc7, 0x3e
        /*0010*/ 	.byte	0xa1, 0x62, 0xdb, 0x19, 0xa0, 0x01, 0x2a, 0xbf, 0x18, 0x08, 0x11, 0x11, 0x11, 0x11, 0x81, 0x3f
        /*0020*/ 	.byte	0x54, 0x55, 0x55, 0x55, 0x55, 0x55, 0xc5, 0xbf, 0x00, 0x00, 0x00, 0x00, 0x00, 0x00, 0x00, 0x00
        /*0030*/ 	.byte	0x00, 0x00, 0x00, 0x00, 0x00, 0x00, 0x00, 0x00, 0x64, 0x81, 0xfd, 0x20, 0x83, 0xff, 0xa8, 0xbd
        /*0040*/ 	.byte	0x28, 0x85, 0xef, 0xc1, 0xa7, 0xee, 0x21, 0x3e, 0xd9, 0xe6, 0x06, 0x8e, 0x4f, 0x7e, 0x92, 0xbe
        /*0050*/ 	.byte	0xe9, 0xbc, 0xdd, 0x19, 0xa0, 0x01, 0xfa, 0x3e, 0x47, 0x5d, 0xc1, 0x16, 0x6c, 0xc1, 0x56, 0xbf
        /*0060*/ 	.byte	0x51, 0x55, 0x55, 0x55, 0x55, 0x55, 0xa5, 0x3f, 0x00, 0x00, 0x00, 0x00, 0x00, 0x00, 0xe0, 0xbf
        /*0070*/ 	.byte	0x00, 0x00, 0x00, 0x00, 0x00, 0x00, 0xf0, 0x3f, 0x00, 0x00, 0x00, 0x00, 0x00, 0x00, 0x00, 0x00
	.type		__cudart_i2opi_d,@object
	.size		__cudart_i2opi_d,(.L_0 - __cudart_i2opi_d)
__cudart_i2opi_d:
        /* <DEDUP_REMOVED lines=9> */
.L_0:


//--------------------- .nv.shared.reserved.0     --------------------------
	.section	.nv.shared.reserved.0,"aw",@nobits
	.weak		__nv_reservedSMEM_offset_0_alias
	.size		__nv_reservedSMEM_offset_0_alias, 0, 64
	.other		__nv_reservedSMEM_offset_0_alias,@"STO_CUDA_RESERVED_SHARED STV_DEFAULT"
__nv_reservedSMEM_offset_0_alias:
	.zero		0
	.zero		64


//--------------------- .nv.constant0._Z7fractaliiiiPh --------------------------
	.section	.nv.constant0._Z7fractaliiiiPh,"a",@progbits
	.sectionflags	@""
	.align	4
.nv.constant0._Z7fractaliiiiPh:
	.zero		920


//--------------------- SYMBOLS --------------------------

	.type		.nv.reservedSmem.offset0,@object
	.size		.nv.reservedSmem.offset0,0x4
